// auto-generated by cutlass_sweep.conv — config: {"arch": "sm_90", "cluster_m": 2, "cluster_n": 1, "conv_kind": "fprop", "dtype": "tf32", "ndim": 3, "tile_k": 32, "tile_m": 64, "tile_n": 64}
#include "cutlass/cutlass.h"
#include "cute/tensor.hpp"
#include "cutlass/kernel_hardware_info.hpp"
#include "cutlass/conv/convolution.h"
#include "cutlass/conv/dispatch_policy.hpp"
#include "cutlass/conv/collective/collective_builder.hpp"
#include "cutlass/conv/kernel/conv_universal.hpp"
#include "cutlass/conv/device/conv_universal_adapter.hpp"
#include "cutlass/epilogue/collective/collective_builder.hpp"

using namespace cute;
using Elem = cutlass::tfloat32_t;
using Acc  = float;
using LayoutAB = cutlass::layout::TensorNDHWC;
using LayoutC  = cutlass::layout::TensorNDHWC;
constexpr auto ConvOp = cutlass::conv::Operator::kFprop;
using TileShape    = Shape<_64, _64, Shape<_32>>;
using ClusterShape = Shape<_2, _1, _1>;

using CollectiveEpilogue = typename cutlass::epilogue::collective::CollectiveBuilder<
    cutlass::arch::Sm90, cutlass::arch::OpClassTensorOp,
    TileShape, ClusterShape,
    cutlass::epilogue::collective::EpilogueTileAuto,
    Acc, Acc,
    Elem, LayoutC, 128 / cutlass::sizeof_bits<Elem>::value,
    Elem, LayoutC, 128 / cutlass::sizeof_bits<Elem>::value,
    cutlass::epilogue::collective::EpilogueScheduleAuto
  >::CollectiveOp;

using CollectiveMainloop = typename cutlass::conv::collective::CollectiveBuilder<
    cutlass::arch::Sm90, cutlass::arch::OpClassTensorOp, ConvOp,
    Elem, LayoutAB, 128 / cutlass::sizeof_bits<Elem>::value,
    Elem, LayoutAB, 128 / cutlass::sizeof_bits<Elem>::value,
    Acc,
    TileShape, ClusterShape,
    cutlass::conv::collective::StageCountAutoCarveout<
        static_cast<int>(sizeof(typename CollectiveEpilogue::SharedStorage))>,
    cutlass::conv::collective::KernelScheduleAuto
  >::CollectiveOp;

using ProblemShape = cutlass::conv::ConvProblemShape<
    ConvOp, CollectiveMainloop::DispatchPolicy::NumSpatialDimensions>;
using ConvKernel = cutlass::conv::kernel::ConvUniversal<
    ProblemShape, CollectiveMainloop, CollectiveEpilogue>;
using Conv = cutlass::conv::device::ConvUniversalAdapter<ConvKernel>;

auto* _anchor = &cutlass::device_kernel<ConvKernel>;


// ===== COMPILED SASS (sm_90a) =====

	.target	sm_90a

	.elftype	@"ET_EXEC"


//--------------------- .note.nv.tkinfo           --------------------------
	.section	.note.nv.tkinfo,"",@"SHT_NOTE"
	.sectionflags	@"SHF_NOTE_NV_TKINFO"
	.tkinfo
        /*0018*/ 	.word	0x00000002
        /*0030*/ 	.string	""
        /*0030*/ 	.string	"ptxas"
        /*0030*/ 	.string	"Cuda compilation tools, release 13.0, V13.0.88"
        /*0030*/ 	.string	"Build cuda_13.0.r13.0/compiler.36424714_0"
        /*0030*/ 	.string	"-arch sm_90a -m 64 "



//--------------------- .note.nv.cuinfo           --------------------------
	.section	.note.nv.cuinfo,"",@"SHT_NOTE"
	.sectionflags	@"SHF_NOTE_NV_CUINFO"
        /*0018*/ 	.short	0x0002
        /*001a*/ 	.short	0x005a
        /*001c*/ 	.short	0x0082
	.zero		2


//--------------------- .nv.info                  --------------------------
	.section	.nv.info,"",@"SHT_CUDA_INFO"
	.align	4


	//----- nvinfo : EIATTR_REGCOUNT
	.align		4
        /*0000*/ 	.byte	0x04, 0x2f
        /*0002*/ 	.short	(.L_12 - .L_11)
	.align		4
.L_11:
        /*0004*/ 	.word	index@(_ZN7cutlass13device_kernelINS_4conv6kernel13ConvUniversalINS1_16ConvProblemShapeILNS1_8OperatorE0ELi3EEENS1_10collective14CollectiveConvINS1_46MainloopSm90TmaGmmaWarpSpecializedImplicitGemmILS5_0ELi14ELi3EN4cute5tupleIJNSA_1CILi2EEENSC_ILi1EEESE_EEENS1_36KernelImplicitTmaWarpSpecializedSm90ELi1EEENSB_IJNSC_ILi64EEESI_NSB_IJNSC_ILi32EEEEEEEEENS_10tfloat32_tESM_NSA_8TiledMMAINSA_8MMA_AtomIJNSA_4SM904GMMA29MMA_64x64x8_F32TF32TF32_SS_TNILNSQ_7ScaleInE1ELSS_1EEEEEENSA_6LayoutINSB_IJSE_SE_SE_EEENSB_IJNSC_ILi0EEESX_SX_EEEEENSB_IJNSA_10UnderscoreES10_S10_EEEEENS7_6detail26Sm90ImplicitGemmTileTraitsINSA_20SM90_TMA_LOAD_IM2COLENSA_14ComposedLayoutINSA_7SwizzleILi3ELi4ELi3EEENSA_18smem_ptr_flag_bitsILi32EEENSV_INSB_IJNSB_IJNSC_ILi8EEES1B_EEENSB_IJSJ_SE_EEENSB_IJSE_NSC_ILi14EEEEEEEEENSB_IJNSB_IJSJ_NSC_ILi256EEEEEENSB_IJSE_SX_EEENSB_IJSX_NSC_ILi2048EEEEEEEEEEEEEvEENS14_INSA_23SM90_TMA_LOAD_MULTICASTES1O_vEEEENS_8epilogue10collective6detail29Sm90TmaWarpSpecializedAdapterINS1U_15DefaultEpilogueISM_NSB_IJNSB_IJllllEEESE_SX_EEES1Z_NS1T_6thread17LinearCombinationISM_Li1EffLNS20_9ScaleType4KindE0ELNS_15FloatRoundStyleE2ESM_EENS_4gemm15EpilogueDefaultEEEEEvvEEEEvNT_6ParamsE)
        /*0008*/ 	.word	0x0000003a


	//----- nvinfo : EIATTR_FRAME_SIZE
	.align		4
.L_12:
        /*000c*/ 	.byte	0x04, 0x11
        /*000e*/ 	.short	(.L_14 - .L_13)
	.align		4
.L_13:
        /*0010*/ 	.word	index@(_ZN7cutlass13device_kernelINS_4conv6kernel13ConvUniversalINS1_16ConvProblemShapeILNS1_8OperatorE0ELi3EEENS1_10collective14CollectiveConvINS1_46MainloopSm90TmaGmmaWarpSpecializedImplicitGemmILS5_0ELi14ELi3EN4cute5tupleIJNSA_1CILi2EEENSC_ILi1EEESE_EEENS1_36KernelImplicitTmaWarpSpecializedSm90ELi1EEENSB_IJNSC_ILi64EEESI_NSB_IJNSC_ILi32EEEEEEEEENS_10tfloat32_tESM_NSA_8TiledMMAINSA_8MMA_AtomIJNSA_4SM904GMMA29MMA_64x64x8_F32TF32TF32_SS_TNILNSQ_7ScaleInE1ELSS_1EEEEEENSA_6LayoutINSB_IJSE_SE_SE_EEENSB_IJNSC_ILi0EEESX_SX_EEEEENSB_IJNSA_10UnderscoreES10_S10_EEEEENS7_6detail26Sm90ImplicitGemmTileTraitsINSA_20SM90_TMA_LOAD_IM2COLENSA_14ComposedLayoutINSA_7SwizzleILi3ELi4ELi3EEENSA_18smem_ptr_flag_bitsILi32EEENSV_INSB_IJNSB_IJNSC_ILi8EEES1B_EEENSB_IJSJ_SE_EEENSB_IJSE_NSC_ILi14EEEEEEEEENSB_IJNSB_IJSJ_NSC_ILi256EEEEEENSB_IJSE_SX_EEENSB_IJSX_NSC_ILi2048EEEEEEEEEEEEEvEENS14_INSA_23SM90_TMA_LOAD_MULTICASTES1O_vEEEENS_8epilogue10collective6detail29Sm90TmaWarpSpecializedAdapterINS1U_15DefaultEpilogueISM_NSB_IJNSB_IJllllEEESE_SX_EEES1Z_NS1T_6thread17LinearCombinationISM_Li1EffLNS20_9ScaleType4KindE0ELNS_15FloatRoundStyleE2ESM_EENS_4gemm15EpilogueDefaultEEEEEvvEEEEvNT_6ParamsE)
        /*0014*/ 	.word	0x00000000


	//----- nvinfo : EIATTR_MIN_STACK_SIZE
	.align		4
.L_14:
        /*0018*/ 	.byte	0x04, 0x12
        /*001a*/ 	.short	(.L_16 - .L_15)
	.align		4
.L_15:
        /*001c*/ 	.word	index@(_ZN7cutlass13device_kernelINS_4conv6kernel13ConvUniversalINS1_16ConvProblemShapeILNS1_8OperatorE0ELi3EEENS1_10collective14CollectiveConvINS1_46MainloopSm90TmaGmmaWarpSpecializedImplicitGemmILS5_0ELi14ELi3EN4cute5tupleIJNSA_1CILi2EEENSC_ILi1EEESE_EEENS1_36KernelImplicitTmaWarpSpecializedSm90ELi1EEENSB_IJNSC_ILi64EEESI_NSB_IJNSC_ILi32EEEEEEEEENS_10tfloat32_tESM_NSA_8TiledMMAINSA_8MMA_AtomIJNSA_4SM904GMMA29MMA_64x64x8_F32TF32TF32_SS_TNILNSQ_7ScaleInE1ELSS_1EEEEEENSA_6LayoutINSB_IJSE_SE_SE_EEENSB_IJNSC_ILi0EEESX_SX_EEEEENSB_IJNSA_10UnderscoreES10_S10_EEEEENS7_6detail26Sm90ImplicitGemmTileTraitsINSA_20SM90_TMA_LOAD_IM2COLENSA_14ComposedLayoutINSA_7SwizzleILi3ELi4ELi3EEENSA_18smem_ptr_flag_bitsILi32EEENSV_INSB_IJNSB_IJNSC_ILi8EEES1B_EEENSB_IJSJ_SE_EEENSB_IJSE_NSC_ILi14EEEEEEEEENSB_IJNSB_IJSJ_NSC_ILi256EEEEEENSB_IJSE_SX_EEENSB_IJSX_NSC_ILi2048EEEEEEEEEEEEEvEENS14_INSA_23SM90_TMA_LOAD_MULTICASTES1O_vEEEENS_8epilogue10collective6detail29Sm90TmaWarpSpecializedAdapterINS1U_15DefaultEpilogueISM_NSB_IJNSB_IJllllEEESE_SX_EEES1Z_NS1T_6thread17LinearCombinationISM_Li1EffLNS20_9ScaleType4KindE0ELNS_15FloatRoundStyleE2ESM_EENS_4gemm15EpilogueDefaultEEEEEvvEEEEvNT_6ParamsE)
        /*0020*/ 	.word	0x00000000
.L_16:


//--------------------- .nv.compat                --------------------------
	.section	.nv.compat,"",@"SHT_CUDA_COMPAT_INFO"
	.align	4
        /*0000*/ 	.byte	0x02, 0x09, 0x01, 0x00, 0x02, 0x02, 0x04, 0x00, 0x02, 0x05, 0x05, 0x00, 0x03, 0x07, 0x01, 0x01
        /*0010*/ 	.byte	0x02, 0x03, 0x01, 0x00, 0x02, 0x06, 0x01, 0x00, 0x04, 0x0b, 0x08, 0x00, 0x00, 0x00, 0x00, 0x00
        /*0020*/ 	.byte	0x00, 0x00, 0x00, 0x00


//--------------------- .nv.info._ZN7cutlass13device_kernelINS_4conv6kernel13ConvUniversalINS1_16ConvProblemShapeILNS1_8OperatorE0ELi3EEENS1_10collective14CollectiveConvINS1_46MainloopSm90TmaGmmaWarpSpecializedImplicitGemmILS5_0ELi14ELi3EN4cute5tupleIJNSA_1CILi2EEENSC_ILi1EEESE_EEENS1_36KernelImplicitTmaWarpSpecializedSm90ELi1EEENSB_IJNSC_ILi64EEESI_NSB_IJNSC_ILi32EEEEEEEEENS_10tfloat32_tESM_NSA_8TiledMMAINSA_8MMA_AtomIJNSA_4SM904GMMA29MMA_64x64x8_F32TF32TF32_SS_TNILNSQ_7ScaleInE1ELSS_1EEEEEENSA_6LayoutINSB_IJSE_SE_SE_EEENSB_IJNSC_ILi0EEESX_SX_EEEEENSB_IJNSA_10UnderscoreES10_S10_EEEEENS7_6detail26Sm90ImplicitGemmTileTraitsINSA_20SM90_TMA_LOAD_IM2COLENSA_14ComposedLayoutINSA_7SwizzleILi3ELi4ELi3EEENSA_18smem_ptr_flag_bitsILi32EEENSV_INSB_IJNSB_IJNSC_ILi8EEES1B_EEENSB_IJSJ_SE_EEENSB_IJSE_NSC_ILi14EEEEEEEEENSB_IJNSB_IJSJ_NSC_ILi256EEEEEENSB_IJSE_SX_EEENSB_IJSX_NSC_ILi2048EEEEEEEEEEEEEvEENS14_INSA_23SM90_TMA_LOAD_MULTICASTES1O_vEEEENS_8epilogue10collective6detail29Sm90TmaWarpSpecializedAdapterINS1U_15DefaultEpilogueISM_NSB_IJNSB_IJllllEEESE_SX_EEES1Z_NS1T_6thread17LinearCombinationISM_Li1EffLNS20_9ScaleType4KindE0ELNS_15FloatRoundStyleE2ESM_EENS_4gemm15EpilogueDefaultEEEEEvvEEEEvNT_6ParamsE --------------------------
	.section	.nv.info._ZN7cutlass13device_kernelINS_4conv6kernel13ConvUniversalINS1_16ConvProblemShapeILNS1_8OperatorE0ELi3EEENS1_10collective14CollectiveConvINS1_46MainloopSm90TmaGmmaWarpSpecializedImplicitGemmILS5_0ELi14ELi3EN4cute5tupleIJNSA_1CILi2EEENSC_ILi1EEESE_EEENS1_36KernelImplicitTmaWarpSpecializedSm90ELi1EEENSB_IJNSC_ILi64EEESI_NSB_IJNSC_ILi32EEEEEEEEENS_10tfloat32_tESM_NSA_8TiledMMAINSA_8MMA_AtomIJNSA_4SM904GMMA29MMA_64x64x8_F32TF32TF32_SS_TNILNSQ_7ScaleInE1ELSS_1EEEEEENSA_6LayoutINSB_IJSE_SE_SE_EEENSB_IJNSC_ILi0EEESX_SX_EEEEENSB_IJNSA_10UnderscoreES10_S10_EEEEENS7_6detail26Sm90ImplicitGemmTileTraitsINSA_20SM90_TMA_LOAD_IM2COLENSA_14ComposedLayoutINSA_7SwizzleILi3ELi4ELi3EEENSA_18smem_ptr_flag_bitsILi32EEENSV_INSB_IJNSB_IJNSC_ILi8EEES1B_EEENSB_IJSJ_SE_EEENSB_IJSE_NSC_ILi14EEEEEEEEENSB_IJNSB_IJSJ_NSC_ILi256EEEEEENSB_IJSE_SX_EEENSB_IJSX_NSC_ILi2048EEEEEEEEEEEEEvEENS14_INSA_23SM90_TMA_LOAD_MULTICASTES1O_vEEEENS_8epilogue10collective6detail29Sm90TmaWarpSpecializedAdapterINS1U_15DefaultEpilogueISM_NSB_IJNSB_IJllllEEESE_SX_EEES1Z_NS1T_6thread17LinearCombinationISM_Li1EffLNS20_9ScaleType4KindE0ELNS_15FloatRoundStyleE2ESM_EENS_4gemm15EpilogueDefaultEEEEEvvEEEEvNT_6ParamsE,"",@"SHT_CUDA_INFO"
	.sectionflags	@""
	.align	4


	//----- nvinfo : EIATTR_CUDA_API_VERSION
	.align		4
        /*0000*/ 	.byte	0x04, 0x37
        /*0002*/ 	.short	(.L_18 - .L_17)
.L_17:
        /*0004*/ 	.word	0x00000082


	//----- nvinfo : EIATTR_KPARAM_INFO
	.align		4
.L_18:
        /*0008*/ 	.byte	0x04, 0x17
        /*000a*/ 	.short	(.L_20 - .L_19)
.L_19:
        /*000c*/ 	.word	0x00000000
        /*0010*/ 	.short	0x0000
        /*0012*/ 	.short	0x0070
        /*0014*/ 	.byte	0x00, 0xf0, 0x01, 0x10


	//----- nvinfo : EIATTR_SPARSE_MMA_MASK
	.align		4
.L_20:
        /*0018*/ 	.byte	0x03, 0x50
        /*001a*/ 	.short	0x0000


	//----- nvinfo : EIATTR_MAXREG_COUNT
	.align		4
        /*001c*/ 	.byte	0x03, 0x1b
        /*001e*/ 	.short	0x00ff


	//----- nvinfo : EIATTR_NUM_BARRIERS
	.align		4
        /*0020*/ 	.byte	0x02, 0x4c
        /*0022*/ 	.byte	0x01
	.zero		1


	//----- nvinfo : EIATTR_MERCURY_ISA_VERSION
	.align		4
        /*0024*/ 	.byte	0x03, 0x5f
        /*0026*/ 	.short	0x0101


	//----- nvinfo : EIATTR_COOP_GROUP_MASK_REGIDS
	.align		4
        /*0028*/ 	.byte	0x04, 0x29
        /*002a*/ 	.short	(.L_22 - .L_21)


	//   ....[0]....
.L_21:
        /*002c*/ 	.word	0xffffffff


	//   ....[1]....
        /*0030*/ 	.word	0xffffffff


	//   ....[2]....
        /*0034*/ 	.word	0xffffffff


	//   ....[3]....
        /*0038*/ 	.word	0xffffffff


	//----- nvinfo : EIATTR_COOP_GROUP_INSTR_OFFSETS
	.align		4
.L_22:
        /*003c*/ 	.byte	0x04, 0x28
        /*003e*/ 	.short	(.L_24 - .L_23)


	//   ....[0]....
.L_23:
        /*0040*/ 	.word	0x00000070


	//   ....[1]....
        /*0044*/ 	.word	0x00000080


	//   ....[2]....
        /*0048*/ 	.word	0x00000140


	//   ....[3]....
        /*004c*/ 	.word	0x00000810


	//----- nvinfo : EIATTR_MBARRIER_INSTR_OFFSETS
	.align		4
.L_24:
        /*0050*/ 	.byte	0x04, 0x39
        /*0052*/ 	.short	(.L_26 - .L_25)


	//   ....[0]....
.L_25:
        /*0054*/ 	.word	0x00000310
        /*0058*/ 	.word	0x000000ff
        /*005c*/ 	.word	0x00038000
        /*0060*/ 	.short	0x0100
        /*0062*/ 	.byte	0x08
	.zero		1


	//   ....[1]....
        /*0064*/ 	.word	0x00000320
        /*0068*/ 	.word	0x000000ff
        /*006c*/ 	.word	0x00038070
        /*0070*/ 	.short	0x0100
        /*0072*/ 	.byte	0x08
	.zero		1


	//   ....[2]....
        /*0074*/ 	.word	0x00000330
        /*0078*/ 	.word	0x000000ff
        /*007c*/ 	.word	0x00038008
        /*0080*/ 	.short	0x0100
        /*0082*/ 	.byte	0x08
	.zero		1


	//   ....[3]....
        /*0084*/ 	.word	0x00000340
        /*0088*/ 	.word	0x000000ff
        /*008c*/ 	.word	0x00038078
        /*0090*/ 	.short	0x0100
        /*0092*/ 	.byte	0x08
	.zero		1


	//   ....[4]....
        /*0094*/ 	.word	0x00000350
        /*0098*/ 	.word	0x000000ff
        /*009c*/ 	.word	0x00038010
        /*00a0*/ 	.short	0x0100
        /*00a2*/ 	.byte	0x08
	.zero		1


	//   ....[5]....
        /*00a4*/ 	.word	0x00000360
        /*00a8*/ 	.word	0x000000ff
        /*00ac*/ 	.word	0x00038080
        /*00b0*/ 	.short	0x0100
        /*00b2*/ 	.byte	0x08
	.zero		1


	//   ....[6]....
        /*00b4*/ 	.word	0x00000370
        /*00b8*/ 	.word	0x000000ff
        /*00bc*/ 	.word	0x00038018
        /*00c0*/ 	.short	0x0100
        /*00c2*/ 	.byte	0x08
	.zero		1


	//   ....[7]....
        /*00c4*/ 	.word	0x00000380
        /*00c8*/ 	.word	0x000000ff
        /*00cc*/ 	.word	0x00038088
        /*00d0*/ 	.short	0x0100
        /*00d2*/ 	.byte	0x08
	.zero		1


	//   ....[8]....
        /*00d4*/ 	.word	0x00000390
        /*00d8*/ 	.word	0x000000ff
        /*00dc*/ 	.word	0x00038020
        /*00e0*/ 	.short	0x0100
        /*00e2*/ 	.byte	0x08
	.zero		1


	//   ....[9]....
        /*00e4*/ 	.word	0x000003a0
        /*00e8*/ 	.word	0x000000ff
        /*00ec*/ 	.word	0x00038090
        /*00f0*/ 	.short	0x0100
        /*00f2*/ 	.byte	0x08
	.zero		1


	//   ....[10]....
        /*00f4*/ 	.word	0x000003b0
        /*00f8*/ 	.word	0x000000ff
        /*00fc*/ 	.word	0x00038028
        /*0100*/ 	.short	0x0100
        /*0102*/ 	.byte	0x08
	.zero		1


	//   ....[11]....
        /*0104*/ 	.word	0x000003c0
        /*0108*/ 	.word	0x000000ff
        /*010c*/ 	.word	0x00038098
        /*0110*/ 	.short	0x0100
        /*0112*/ 	.byte	0x08
	.zero		1


	//   ....[12]....
        /*0114*/ 	.word	0x000003d0
        /*0118*/ 	.word	0x000000ff
        /*011c*/ 	.word	0x00038030
        /*0120*/ 	.short	0x0100
        /*0122*/ 	.byte	0x08
	.zero		1


	//   ....[13]....
        /*0124*/ 	.word	0x000003e0
        /*0128*/ 	.word	0x000000ff
        /*012c*/ 	.word	0x000380a0
        /*0130*/ 	.short	0x0100
        /*0132*/ 	.byte	0x08
	.zero		1


	//   ....[14]....
        /*0134*/ 	.word	0x000003f0
        /*0138*/ 	.word	0x000000ff
        /*013c*/ 	.word	0x00038038
        /*0140*/ 	.short	0x0100
        /*0142*/ 	.byte	0x08
	.zero		1


	//   ....[15]....
        /*0144*/ 	.word	0x00000400
        /*0148*/ 	.word	0x000000ff
        /*014c*/ 	.word	0x000380a8
        /*0150*/ 	.short	0x0100
        /*0152*/ 	.byte	0x08
	.zero		1


	//   ....[16]....
        /*0154*/ 	.word	0x00000410
        /*0158*/ 	.word	0x000000ff
        /*015c*/ 	.word	0x00038040
        /*0160*/ 	.short	0x0100
        /*0162*/ 	.byte	0x08
	.zero		1


	//   ....[17]....
        /*0164*/ 	.word	0x00000420
        /*0168*/ 	.word	0x000000ff
        /*016c*/ 	.word	0x000380b0
        /*0170*/ 	.short	0x0100
        /*0172*/ 	.byte	0x08
	.zero		1


	//   ....[18]....
        /*0174*/ 	.word	0x00000430
        /*0178*/ 	.word	0x000000ff
        /*017c*/ 	.word	0x00038048
        /*0180*/ 	.short	0x0100
        /*0182*/ 	.byte	0x08
	.zero		1


	//   ....[19]....
        /*0184*/ 	.word	0x00000440
        /*0188*/ 	.word	0x000000ff
        /*018c*/ 	.word	0x000380b8
        /*0190*/ 	.short	0x0100
        /*0192*/ 	.byte	0x08
	.zero		1


	//   ....[20]....
        /*0194*/ 	.word	0x00000450
        /*0198*/ 	.word	0x000000ff
        /*019c*/ 	.word	0x00038050
        /*01a0*/ 	.short	0x0100
        /*01a2*/ 	.byte	0x08
	.zero		1


	//   ....[21]....
        /*01a4*/ 	.word	0x00000460
        /*01a8*/ 	.word	0x000000ff
        /*01ac*/ 	.word	0x000380c0
        /*01b0*/ 	.short	0x0100
        /*01b2*/ 	.byte	0x08
	.zero		1


	//   ....[22]....
        /*01b4*/ 	.word	0x00000470
        /*01b8*/ 	.word	0x000000ff
        /*01bc*/ 	.word	0x00038058
        /*01c0*/ 	.short	0x0100
        /*01c2*/ 	.byte	0x08
	.zero		1


	//   ....[23]....
        /*01c4*/ 	.word	0x00000480
        /*01c8*/ 	.word	0x000000ff
        /*01cc*/ 	.word	0x000380c8
        /*01d0*/ 	.short	0x0100
        /*01d2*/ 	.byte	0x08
	.zero		1


	//   ....[24]....
        /*01d4*/ 	.word	0x00000490
        /*01d8*/ 	.word	0x000000ff
        /*01dc*/ 	.word	0x00038060
        /*01e0*/ 	.short	0x0100
        /*01e2*/ 	.byte	0x08
	.zero		1


	//   ....[25]....
        /*01e4*/ 	.word	0x000004a0
        /*01e8*/ 	.word	0x000000ff
        /*01ec*/ 	.word	0x000380d0
        /*01f0*/ 	.short	0x0100
        /*01f2*/ 	.byte	0x08
	.zero		1


	//   ....[26]....
        /*01f4*/ 	.word	0x000004b0
        /*01f8*/ 	.word	0x000000ff
        /*01fc*/ 	.word	0x00038068
        /*0200*/ 	.short	0x0100
        /*0202*/ 	.byte	0x08
	.zero		1


	//   ....[27]....
        /*0204*/ 	.word	0x000004c0
        /*0208*/ 	.word	0x000000ff
        /*020c*/ 	.word	0x000380d8
        /*0210*/ 	.short	0x0100
        /*0212*/ 	.byte	0x08
	.zero		1


	//   ....[28]....
        /*0214*/ 	.word	0x00000d80
        /*0218*/ 	.word	0x00000008
        /*021c*/ 	.word	0x00038000
        /*0220*/ 	.short	0x010a
        /*0222*/ 	.byte	0x3f
	.zero		1


	//   ....[29]....
        /*0224*/ 	.word	0x00001120
        /*0228*/ 	.word	0x0000000b
        /*022c*/ 	.word	0x00038000
        /*0230*/ 	.short	0x010a
        /*0232*/ 	.byte	0x3f
	.zero		1


	//   ....[30]....
        /*0234*/ 	.word	0x00001340
        /*0238*/ 	.word	0x0000000a
        /*023c*/ 	.word	0x00000000
        /*0240*/ 	.short	0x0101
        /*0242*/ 	.byte	0x3f
	.zero		1


	//   ....[31]....
        /*0244*/ 	.word	0x00001590
        /*0248*/ 	.word	0x00000004
        /*024c*/ 	.word	0x00000000
        /*0250*/ 	.short	0x0101
        /*0252*/ 	.byte	0x3f
	.zero		1


	//   ....[32]....
        /*0254*/ 	.word	0x00003fd0
        /*0258*/ 	.word	0x00000009
        /*025c*/ 	.word	0x00038070
        /*0260*/ 	.short	0x010a
        /*0262*/ 	.byte	0x3f
	.zero		1


	//   ....[33]....
        /*0264*/ 	.word	0x00004820
        /*0268*/ 	.word	0x00000002
        /*026c*/ 	.word	0x00000000
        /*0270*/ 	.short	0x010a
        /*0272*/ 	.byte	0x3f
	.zero		1


	//   ....[34]....
        /*0274*/ 	.word	0x000048d0
        /*0278*/ 	.word	0x00000002
        /*027c*/ 	.word	0x00000000
        /*0280*/ 	.short	0x010a
        /*0282*/ 	.byte	0x3f
	.zero		1


	//   ....[35]....
        /*0284*/ 	.word	0x00004980
        /*0288*/ 	.word	0x00000002
        /*028c*/ 	.word	0x00000000
        /*0290*/ 	.short	0x010a
        /*0292*/ 	.byte	0x3f
	.zero		1


	//   ....[36]....
        /*0294*/ 	.word	0x00004a30
        /*0298*/ 	.word	0x00000002
        /*029c*/ 	.word	0x00000000
        /*02a0*/ 	.short	0x010a
        /*02a2*/ 	.byte	0x3f
	.zero		1


	//   ....[37]....
        /*02a4*/ 	.word	0x00004ae0
        /*02a8*/ 	.word	0x00000002
        /*02ac*/ 	.word	0x00000000
        /*02b0*/ 	.short	0x010a
        /*02b2*/ 	.byte	0x3f
	.zero		1


	//   ....[38]....
        /*02b4*/ 	.word	0x00004b90
        /*02b8*/ 	.word	0x00000002
        /*02bc*/ 	.word	0x00000000
        /*02c0*/ 	.short	0x010a
        /*02c2*/ 	.byte	0x3f
	.zero		1


	//   ....[39]....
        /*02c4*/ 	.word	0x00004c40
        /*02c8*/ 	.word	0x00000002
        /*02cc*/ 	.word	0x00000000
        /*02d0*/ 	.short	0x010a
        /*02d2*/ 	.byte	0x3f
	.zero		1


	//   ....[40]....
        /*02d4*/ 	.word	0x00004cf0
        /*02d8*/ 	.word	0x00000002
        /*02dc*/ 	.word	0x00000000
        /*02e0*/ 	.short	0x010a
        /*02e2*/ 	.byte	0x3f
	.zero		1


	//   ....[41]....
        /*02e4*/ 	.word	0x00004da0
        /*02e8*/ 	.word	0x00000002
        /*02ec*/ 	.word	0x00000000
        /*02f0*/ 	.short	0x010a
        /*02f2*/ 	.byte	0x3f
	.zero		1


	//   ....[42]....
        /*02f4*/ 	.word	0x00004e50
        /*02f8*/ 	.word	0x00000002
        /*02fc*/ 	.word	0x00000000
        /*0300*/ 	.short	0x010a
        /*0302*/ 	.byte	0x3f
	.zero		1


	//   ....[43]....
        /*0304*/ 	.word	0x00004f00
        /*0308*/ 	.word	0x00000002
        /*030c*/ 	.word	0x00000000
        /*0310*/ 	.short	0x010a
        /*0312*/ 	.byte	0x3f
	.zero		1


	//   ....[44]....
        /*0314*/ 	.word	0x00004fb0
        /*0318*/ 	.word	0x00000002
        /*031c*/ 	.word	0x00000000
        /*0320*/ 	.short	0x010a
        /*0322*/ 	.byte	0x3f
	.zero		1


	//   ....[45]....
        /*0324*/ 	.word	0x00005060
        /*0328*/ 	.word	0x00000002
        /*032c*/ 	.word	0x00000000
        /*0330*/ 	.short	0x010a
        /*0332*/ 	.byte	0x3f
	.zero		1


	//   ....[46]....
        /*0334*/ 	.word	0x00005110
        /*0338*/ 	.word	0x00000003
        /*033c*/ 	.word	0x00000000
        /*0340*/ 	.short	0x010a
        /*0342*/ 	.byte	0x3f
	.zero		1


	//----- nvinfo : EIATTR_NUM_MBARRIERS
	.align		4
.L_26:
        /*0344*/ 	.byte	0x03, 0x38
        /*0346*/ 	.short	0x001c


	//----- nvinfo : EIATTR_EXIT_INSTR_OFFSETS
	.align		4
        /*0348*/ 	.byte	0x04, 0x1c
        /*034a*/ 	.short	(.L_28 - .L_27)


	//   ....[0]....
.L_27:
        /*034c*/ 	.word	0x00000bb0


	//   ....[1]....
        /*0350*/ 	.word	0x000016f0


	//   ....[2]....
        /*0354*/ 	.word	0x000031f0


	//   ....[3]....
        /*0358*/ 	.word	0x00003220


	//   ....[4]....
        /*035c*/ 	.word	0x00003d90


	//   ....[5]....
        /*0360*/ 	.word	0x00003dc0


	//   ....[6]....
        /*0364*/ 	.word	0x00003de0


	//   ....[7]....
        /*0368*/ 	.word	0x00004730


	//   ....[8]....
        /*036c*/ 	.word	0x00005140


	//----- nvinfo : EIATTR_MAX_THREADS
	.align		4
.L_28:
        /*0370*/ 	.byte	0x04, 0x05
        /*0372*/ 	.short	(.L_30 - .L_29)
.L_29:
        /*0374*/ 	.word	0x00000100
        /*0378*/ 	.word	0x00000001
        /*037c*/ 	.word	0x00000001


	//----- nvinfo : EIATTR_CRS_STACK_SIZE
	.align		4
.L_30:
        /*0380*/ 	.byte	0x04, 0x1e
        /*0382*/ 	.short	(.L_32 - .L_31)
.L_31:
        /*0384*/ 	.word	0x00000000


	//----- nvinfo : EIATTR_CBANK_PARAM_SIZE
	.align		4
.L_32:
        /*0388*/ 	.byte	0x03, 0x19
        /*038a*/ 	.short	0x0470


	//----- nvinfo : EIATTR_PARAM_CBANK
	.align		4
        /*038c*/ 	.byte	0x04, 0x0a
        /*038e*/ 	.short	(.L_34 - .L_33)
	.align		4
.L_33:
        /*0390*/ 	.word	index@(.nv.constant0._ZN7cutlass13device_kernelINS_4conv6kernel13ConvUniversalINS1_16ConvProblemShapeILNS1_8OperatorE0ELi3EEENS1_10collective14CollectiveConvINS1_46MainloopSm90TmaGmmaWarpSpecializedImplicitGemmILS5_0ELi14ELi3EN4cute5tupleIJNSA_1CILi2EEENSC_ILi1EEESE_EEENS1_36KernelImplicitTmaWarpSpecializedSm90ELi1EEENSB_IJNSC_ILi64EEESI_NSB_IJNSC_ILi32EEEEEEEEENS_10tfloat32_tESM_NSA_8TiledMMAINSA_8MMA_AtomIJNSA_4SM904GMMA29MMA_64x64x8_F32TF32TF32_SS_TNILNSQ_7ScaleInE1ELSS_1EEEEEENSA_6LayoutINSB_IJSE_SE_SE_EEENSB_IJNSC_ILi0EEESX_SX_EEEEENSB_IJNSA_10UnderscoreES10_S10_EEEEENS7_6detail26Sm90ImplicitGemmTileTraitsINSA_20SM90_TMA_LOAD_IM2COLENSA_14ComposedLayoutINSA_7SwizzleILi3ELi4ELi3EEENSA_18smem_ptr_flag_bitsILi32EEENSV_INSB_IJNSB_IJNSC_ILi8EEES1B_EEENSB_IJSJ_SE_EEENSB_IJSE_NSC_ILi14EEEEEEEEENSB_IJNSB_IJSJ_NSC_ILi256EEEEEENSB_IJSE_SX_EEENSB_IJSX_NSC_ILi2048EEEEEEEEEEEEEvEENS14_INSA_23SM90_TMA_LOAD_MULTICASTES1O_vEEEENS_8epilogue10collective6detail29Sm90TmaWarpSpecializedAdapterINS1U_15DefaultEpilogueISM_NSB_IJNSB_IJllllEEESE_SX_EEES1Z_NS1T_6thread17LinearCombinationISM_Li1EffLNS20_9ScaleType4KindE0ELNS_15FloatRoundStyleE2ESM_EENS_4gemm15EpilogueDefaultEEEEEvvEEEEvNT_6ParamsE)
        /*0394*/ 	.short	0x0210
        /*0396*/ 	.short	0x0470


	//----- nvinfo : EIATTR_SW_WAR
	.align		4
.L_34:
        /*0398*/ 	.byte	0x04, 0x36
        /*039a*/ 	.short	(.L_36 - .L_35)
.L_35:
        /*039c*/ 	.word	0x00000008
.L_36:


//--------------------- .nv.callgraph             --------------------------
	.section	.nv.callgraph,"",@"SHT_CUDA_CALLGRAPH"
	.align	4
	.sectionentsize	8
	.align		4
        /*0000*/ 	.word	0x00000000
	.align		4
        /*0004*/ 	.word	0xffffffff
	.align		4
        /*0008*/ 	.word	0x00000000
	.align		4
        /*000c*/ 	.word	0xfffffffe
	.align		4
        /*0010*/ 	.word	0x00000000
	.align		4
        /*0014*/ 	.word	0xfffffffd
	.align		4
        /*0018*/ 	.word	0x00000000
	.align		4
        /*001c*/ 	.word	0xfffffffc


//--------------------- .nv.constant4             --------------------------
	.section	.nv.constant4,"a",@progbits
	.align	8
	.align		8
.nv.constant4:
        /*0000*/ 	.dword	_ZN39_INTERNAL_8305f49f_4_k_cu_1cc1da31_28974cuda3std3__45__cpo5beginE
	.align		8
        /*0008*/ 	.dword	_ZN39_INTERNAL_8305f49f_4_k_cu_1cc1da31_28974cuda3std3__45__cpo3endE
	.align		8
        /*0010*/ 	.dword	_ZN39_INTERNAL_8305f49f_4_k_cu_1cc1da31_28974cuda3std3__45__cpo6cbeginE
	.align		8
        /*0018*/ 	.dword	_ZN39_INTERNAL_8305f49f_4_k_cu_1cc1da31_28974cuda3std3__45__cpo4cendE
	.align		8
        /*0020*/ 	.dword	_ZN39_INTERNAL_8305f49f_4_k_cu_1cc1da31_28974cuda3std3__441_GLOBAL__N__8305f49f_4_k_cu_1cc1da31_28976ignoreE
	.align		8
        /*0028*/ 	.dword	_ZN39_INTERNAL_8305f49f_4_k_cu_1cc1da31_28974cuda3std3__419piecewise_constructE
	.align		8
        /*0030*/ 	.dword	_ZN39_INTERNAL_8305f49f_4_k_cu_1cc1da31_28974cuda3std3__48in_placeE
	.align		8
        /*0038*/ 	.dword	_ZN39_INTERNAL_8305f49f_4_k_cu_1cc1da31_28974cuda3std6ranges3__45__cpo4swapE
	.align		8
        /*0040*/ 	.dword	_ZN39_INTERNAL_8305f49f_4_k_cu_1cc1da31_28974cuda3std6ranges3__45__cpo9iter_moveE
	.align		8
        /*0048*/ 	.dword	_ZN39_INTERNAL_8305f49f_4_k_cu_1cc1da31_28974cute7productE
	.align		8
        /*0050*/ 	.dword	_ZN39_INTERNAL_8305f49f_4_k_cu_1cc1da31_28974cute1_E


//--------------------- .text._ZN7cutlass13device_kernelINS_4conv6kernel13ConvUniversalINS1_16ConvProblemShapeILNS1_8OperatorE0ELi3EEENS1_10collective14CollectiveConvINS1_46MainloopSm90TmaGmmaWarpSpecializedImplicitGemmILS5_0ELi14ELi3EN4cute5tupleIJNSA_1CILi2EEENSC_ILi1EEESE_EEENS1_36KernelImplicitTmaWarpSpecializedSm90ELi1EEENSB_IJNSC_ILi64EEESI_NSB_IJNSC_ILi32EEEEEEEEENS_10tfloat32_tESM_NSA_8TiledMMAINSA_8MMA_AtomIJNSA_4SM904GMMA29MMA_64x64x8_F32TF32TF32_SS_TNILNSQ_7ScaleInE1ELSS_1EEEEEENSA_6LayoutINSB_IJSE_SE_SE_EEENSB_IJNSC_ILi0EEESX_SX_EEEEENSB_IJNSA_10UnderscoreES10_S10_EEEEENS7_6detail26Sm90ImplicitGemmTileTraitsINSA_20SM90_TMA_LOAD_IM2COLENSA_14ComposedLayoutINSA_7SwizzleILi3ELi4ELi3EEENSA_18smem_ptr_flag_bitsILi32EEENSV_INSB_IJNSB_IJNSC_ILi8EEES1B_EEENSB_IJSJ_SE_EEENSB_IJSE_NSC_ILi14EEEEEEEEENSB_IJNSB_IJSJ_NSC_ILi256EEEEEENSB_IJSE_SX_EEENSB_IJSX_NSC_ILi2048EEEEEEEEEEEEEvEENS14_INSA_23SM90_TMA_LOAD_MULTICASTES1O_vEEEENS_8epilogue10collective6detail29Sm90TmaWarpSpecializedAdapterINS1U_15DefaultEpilogueISM_NSB_IJNSB_IJllllEEESE_SX_EEES1Z_NS1T_6thread17LinearCombinationISM_Li1EffLNS20_9ScaleType4KindE0ELNS_15FloatRoundStyleE2ESM_EENS_4gemm15EpilogueDefaultEEEEEvvEEEEvNT_6ParamsE --------------------------
	.section	.text._ZN7cutlass13device_kernelINS_4conv6kernel13ConvUniversalINS1_16ConvProblemShapeILNS1_8OperatorE0ELi3EEENS1_10collective14CollectiveConvINS1_46MainloopSm90TmaGmmaWarpSpecializedImplicitGemmILS5_0ELi14ELi3EN4cute5tupleIJNSA_1CILi2EEENSC_ILi1EEESE_EEENS1_36KernelImplicitTmaWarpSpecializedSm90ELi1EEENSB_IJNSC_ILi64EEESI_NSB_IJNSC_ILi32EEEEEEEEENS_10tfloat32_tESM_NSA_8TiledMMAINSA_8MMA_AtomIJNSA_4SM904GMMA29MMA_64x64x8_F32TF32TF32_SS_TNILNSQ_7ScaleInE1ELSS_1EEEEEENSA_6LayoutINSB_IJSE_SE_SE_EEENSB_IJNSC_ILi0EEESX_SX_EEEEENSB_IJNSA_10UnderscoreES10_S10_EEEEENS7_6detail26Sm90ImplicitGemmTileTraitsINSA_20SM90_TMA_LOAD_IM2COLENSA_14ComposedLayoutINSA_7SwizzleILi3ELi4ELi3EEENSA_18smem_ptr_flag_bitsILi32EEENSV_INSB_IJNSB_IJNSC_ILi8EEES1B_EEENSB_IJSJ_SE_EEENSB_IJSE_NSC_ILi14EEEEEEEEENSB_IJNSB_IJSJ_NSC_ILi256EEEEEENSB_IJSE_SX_EEENSB_IJSX_NSC_ILi2048EEEEEEEEEEEEEvEENS14_INSA_23SM90_TMA_LOAD_MULTICASTES1O_vEEEENS_8epilogue10collective6detail29Sm90TmaWarpSpecializedAdapterINS1U_15DefaultEpilogueISM_NSB_IJNSB_IJllllEEESE_SX_EEES1Z_NS1T_6thread17LinearCombinationISM_Li1EffLNS20_9ScaleType4KindE0ELNS_15FloatRoundStyleE2ESM_EENS_4gemm15EpilogueDefaultEEEEEvvEEEEvNT_6ParamsE,"ax",@progbits
	.align	128
.text._ZN7cutlass13device_kernelINS_4conv6kernel13ConvUniversalINS1_16ConvProblemShapeILNS1_8OperatorE0ELi3EEENS1_10collective14CollectiveConvINS1_46MainloopSm90TmaGmmaWarpSpecializedImplicitGemmILS5_0ELi14ELi3EN4cute5tupleIJNSA_1CILi2EEENSC_ILi1EEESE_EEENS1_36KernelImplicitTmaWarpSpecializedSm90ELi1EEENSB_IJNSC_ILi64EEESI_NSB_IJNSC_ILi32EEEEEEEEENS_10tfloat32_tESM_NSA_8TiledMMAINSA_8MMA_AtomIJNSA_4SM904GMMA29MMA_64x64x8_F32TF32TF32_SS_TNILNSQ_7ScaleInE1ELSS_1EEEEEENSA_6LayoutINSB_IJSE_SE_SE_EEENSB_IJNSC_ILi0EEESX_SX_EEEEENSB_IJNSA_10UnderscoreES10_S10_EEEEENS7_6detail26Sm90ImplicitGemmTileTraitsINSA_20SM90_TMA_LOAD_IM2COLENSA_14ComposedLayoutINSA_7SwizzleILi3ELi4ELi3EEENSA_18smem_ptr_flag_bitsILi32EEENSV_INSB_IJNSB_IJNSC_ILi8EEES1B_EEENSB_IJSJ_SE_EEENSB_IJSE_NSC_ILi14EEEEEEEEENSB_IJNSB_IJSJ_NSC_ILi256EEEEEENSB_IJSE_SX_EEENSB_IJSX_NSC_ILi2048EEEEEEEEEEEEEvEENS14_INSA_23SM90_TMA_LOAD_MULTICASTES1O_vEEEENS_8epilogue10collective6detail29Sm90TmaWarpSpecializedAdapterINS1U_15DefaultEpilogueISM_NSB_IJNSB_IJllllEEESE_SX_EEES1Z_NS1T_6thread17LinearCombinationISM_Li1EffLNS20_9ScaleType4KindE0ELNS_15FloatRoundStyleE2ESM_EENS_4gemm15EpilogueDefaultEEEEEvvEEEEvNT_6ParamsE:
        .type           _ZN7cutlass13device_kernelINS_4conv6kernel13ConvUniversalINS1_16ConvProblemShapeILNS1_8OperatorE0ELi3EEENS1_10collective14CollectiveConvINS1_46MainloopSm90TmaGmmaWarpSpecializedImplicitGemmILS5_0ELi14ELi3EN4cute5tupleIJNSA_1CILi2EEENSC_ILi1EEESE_EEENS1_36KernelImplicitTmaWarpSpecializedSm90ELi1EEENSB_IJNSC_ILi64EEESI_NSB_IJNSC_ILi32EEEEEEEEENS_10tfloat32_tESM_NSA_8TiledMMAINSA_8MMA_AtomIJNSA_4SM904GMMA29MMA_64x64x8_F32TF32TF32_SS_TNILNSQ_7ScaleInE1ELSS_1EEEEEENSA_6LayoutINSB_IJSE_SE_SE_EEENSB_IJNSC_ILi0EEESX_SX_EEEEENSB_IJNSA_10UnderscoreES10_S10_EEEEENS7_6detail26Sm90ImplicitGemmTileTraitsINSA_20SM90_TMA_LOAD_IM2COLENSA_14ComposedLayoutINSA_7SwizzleILi3ELi4ELi3EEENSA_18smem_ptr_flag_bitsILi32EEENSV_INSB_IJNSB_IJNSC_ILi8EEES1B_EEENSB_IJSJ_SE_EEENSB_IJSE_NSC_ILi14EEEEEEEEENSB_IJNSB_IJSJ_NSC_ILi256EEEEEENSB_IJSE_SX_EEENSB_IJSX_NSC_ILi2048EEEEEEEEEEEEEvEENS14_INSA_23SM90_TMA_LOAD_MULTICASTES1O_vEEEENS_8epilogue10collective6detail29Sm90TmaWarpSpecializedAdapterINS1U_15DefaultEpilogueISM_NSB_IJNSB_IJllllEEESE_SX_EEES1Z_NS1T_6thread17LinearCombinationISM_Li1EffLNS20_9ScaleType4KindE0ELNS_15FloatRoundStyleE2ESM_EENS_4gemm15EpilogueDefaultEEEEEvvEEEEvNT_6ParamsE,@function
        .size           _ZN7cutlass13device_kernelINS_4conv6kernel13ConvUniversalINS1_16ConvProblemShapeILNS1_8OperatorE0ELi3EEENS1_10collective14CollectiveConvINS1_46MainloopSm90TmaGmmaWarpSpecializedImplicitGemmILS5_0ELi14ELi3EN4cute5tupleIJNSA_1CILi2EEENSC_ILi1EEESE_EEENS1_36KernelImplicitTmaWarpSpecializedSm90ELi1EEENSB_IJNSC_ILi64EEESI_NSB_IJNSC_ILi32EEEEEEEEENS_10tfloat32_tESM_NSA_8TiledMMAINSA_8MMA_AtomIJNSA_4SM904GMMA29MMA_64x64x8_F32TF32TF32_SS_TNILNSQ_7ScaleInE1ELSS_1EEEEEENSA_6LayoutINSB_IJSE_SE_SE_EEENSB_IJNSC_ILi0EEESX_SX_EEEEENSB_IJNSA_10UnderscoreES10_S10_EEEEENS7_6detail26Sm90ImplicitGemmTileTraitsINSA_20SM90_TMA_LOAD_IM2COLENSA_14ComposedLayoutINSA_7SwizzleILi3ELi4ELi3EEENSA_18smem_ptr_flag_bitsILi32EEENSV_INSB_IJNSB_IJNSC_ILi8EEES1B_EEENSB_IJSJ_SE_EEENSB_IJSE_NSC_ILi14EEEEEEEEENSB_IJNSB_IJSJ_NSC_ILi256EEEEEENSB_IJSE_SX_EEENSB_IJSX_NSC_ILi2048EEEEEEEEEEEEEvEENS14_INSA_23SM90_TMA_LOAD_MULTICASTES1O_vEEEENS_8epilogue10collective6detail29Sm90TmaWarpSpecializedAdapterINS1U_15DefaultEpilogueISM_NSB_IJNSB_IJllllEEESE_SX_EEES1Z_NS1T_6thread17LinearCombinationISM_Li1EffLNS20_9ScaleType4KindE0ELNS_15FloatRoundStyleE2ESM_EENS_4gemm15EpilogueDefaultEEEEEvvEEEEvNT_6ParamsE,(.L_x_112 - _ZN7cutlass13device_kernelINS_4conv6kernel13ConvUniversalINS1_16ConvProblemShapeILNS1_8OperatorE0ELi3EEENS1_10collective14CollectiveConvINS1_46MainloopSm90TmaGmmaWarpSpecializedImplicitGemmILS5_0ELi14ELi3EN4cute5tupleIJNSA_1CILi2EEENSC_ILi1EEESE_EEENS1_36KernelImplicitTmaWarpSpecializedSm90ELi1EEENSB_IJNSC_ILi64EEESI_NSB_IJNSC_ILi32EEEEEEEEENS_10tfloat32_tESM_NSA_8TiledMMAINSA_8MMA_AtomIJNSA_4SM904GMMA29MMA_64x64x8_F32TF32TF32_SS_TNILNSQ_7ScaleInE1ELSS_1EEEEEENSA_6LayoutINSB_IJSE_SE_SE_EEENSB_IJNSC_ILi0EEESX_SX_EEEEENSB_IJNSA_10UnderscoreES10_S10_EEEEENS7_6detail26Sm90ImplicitGemmTileTraitsINSA_20SM90_TMA_LOAD_IM2COLENSA_14ComposedLayoutINSA_7SwizzleILi3ELi4ELi3EEENSA_18smem_ptr_flag_bitsILi32EEENSV_INSB_IJNSB_IJNSC_ILi8EEES1B_EEENSB_IJSJ_SE_EEENSB_IJSE_NSC_ILi14EEEEEEEEENSB_IJNSB_IJSJ_NSC_ILi256EEEEEENSB_IJSE_SX_EEENSB_IJSX_NSC_ILi2048EEEEEEEEEEEEEvEENS14_INSA_23SM90_TMA_LOAD_MULTICASTES1O_vEEEENS_8epilogue10collective6detail29Sm90TmaWarpSpecializedAdapterINS1U_15DefaultEpilogueISM_NSB_IJNSB_IJllllEEESE_SX_EEES1Z_NS1T_6thread17LinearCombinationISM_Li1EffLNS20_9ScaleType4KindE0ELNS_15FloatRoundStyleE2ESM_EENS_4gemm15EpilogueDefaultEEEEEvvEEEEvNT_6ParamsE)
        .other          _ZN7cutlass13device_kernelINS_4conv6kernel13ConvUniversalINS1_16ConvProblemShapeILNS1_8OperatorE0ELi3EEENS1_10collective14CollectiveConvINS1_46MainloopSm90TmaGmmaWarpSpecializedImplicitGemmILS5_0ELi14ELi3EN4cute5tupleIJNSA_1CILi2EEENSC_ILi1EEESE_EEENS1_36KernelImplicitTmaWarpSpecializedSm90ELi1EEENSB_IJNSC_ILi64EEESI_NSB_IJNSC_ILi32EEEEEEEEENS_10tfloat32_tESM_NSA_8TiledMMAINSA_8MMA_AtomIJNSA_4SM904GMMA29MMA_64x64x8_F32TF32TF32_SS_TNILNSQ_7ScaleInE1ELSS_1EEEEEENSA_6LayoutINSB_IJSE_SE_SE_EEENSB_IJNSC_ILi0EEESX_SX_EEEEENSB_IJNSA_10UnderscoreES10_S10_EEEEENS7_6detail26Sm90ImplicitGemmTileTraitsINSA_20SM90_TMA_LOAD_IM2COLENSA_14ComposedLayoutINSA_7SwizzleILi3ELi4ELi3EEENSA_18smem_ptr_flag_bitsILi32EEENSV_INSB_IJNSB_IJNSC_ILi8EEES1B_EEENSB_IJSJ_SE_EEENSB_IJSE_NSC_ILi14EEEEEEEEENSB_IJNSB_IJSJ_NSC_ILi256EEEEEENSB_IJSE_SX_EEENSB_IJSX_NSC_ILi2048EEEEEEEEEEEEEvEENS14_INSA_23SM90_TMA_LOAD_MULTICASTES1O_vEEEENS_8epilogue10collective6detail29Sm90TmaWarpSpecializedAdapterINS1U_15DefaultEpilogueISM_NSB_IJNSB_IJllllEEESE_SX_EEES1Z_NS1T_6thread17LinearCombinationISM_Li1EffLNS20_9ScaleType4KindE0ELNS_15FloatRoundStyleE2ESM_EENS_4gemm15EpilogueDefaultEEEEEvvEEEEvNT_6ParamsE,@"STO_CUDA_ENTRY STV_DEFAULT"
_ZN7cutlass13device_kernelINS_4conv6kernel13ConvUniversalINS1_16ConvProblemShapeILNS1_8OperatorE0ELi3EEENS1_10collective14CollectiveConvINS1_46MainloopSm90TmaGmmaWarpSpecializedImplicitGemmILS5_0ELi14ELi3EN4cute5tupleIJNSA_1CILi2EEENSC_ILi1EEESE_EEENS1_36KernelImplicitTmaWarpSpecializedSm90ELi1EEENSB_IJNSC_ILi64EEESI_NSB_IJNSC_ILi32EEEEEEEEENS_10tfloat32_tESM_NSA_8TiledMMAINSA_8MMA_AtomIJNSA_4SM904GMMA29MMA_64x64x8_F32TF32TF32_SS_TNILNSQ_7ScaleInE1ELSS_1EEEEEENSA_6LayoutINSB_IJSE_SE_SE_EEENSB_IJNSC_ILi0EEESX_SX_EEEEENSB_IJNSA_10UnderscoreES10_S10_EEEEENS7_6detail26Sm90ImplicitGemmTileTraitsINSA_20SM90_TMA_LOAD_IM2COLENSA_14ComposedLayoutINSA_7SwizzleILi3ELi4ELi3EEENSA_18smem_ptr_flag_bitsILi32EEENSV_INSB_IJNSB_IJNSC_ILi8EEES1B_EEENSB_IJSJ_SE_EEENSB_IJSE_NSC_ILi14EEEEEEEEENSB_IJNSB_IJSJ_NSC_ILi256EEEEEENSB_IJSE_SX_EEENSB_IJSX_NSC_ILi2048EEEEEEEEEEEEEvEENS14_INSA_23SM90_TMA_LOAD_MULTICASTES1O_vEEEENS_8epilogue10collective6detail29Sm90TmaWarpSpecializedAdapterINS1U_15DefaultEpilogueISM_NSB_IJNSB_IJllllEEESE_SX_EEES1Z_NS1T_6thread17LinearCombinationISM_Li1EffLNS20_9ScaleType4KindE0ELNS_15FloatRoundStyleE2ESM_EENS_4gemm15EpilogueDefaultEEEEEvvEEEEvNT_6ParamsE:
[----:B------:R-:W-:Y:S01]  /*0000*/  LDC R1, c[0x0][0x28] ;  /* 0x00000a00ff017b82 */ /* 0x000fe20000000800 */
[----:B------:R-:W0:Y:S01]  /*0010*/  S2R R8, SR_TID.X ;  /* 0x0000000000087919 */ /* 0x000e220000002100 */
[----:B------:R-:W-:Y:S01]  /*0020*/  ELECT P0, URZ, PT ;  /* 0x00000000003f782f */ /* 0x000fe20003800000 */
[----:B------:R-:W-:Y:S01]  /*0030*/  BSSY B0, `(.L_x_0) ;  /* 0x0000010000007945 */ /* 0x000fe20003800000 */
[----:B------:R-:W1:Y:S01]  /*0040*/  S2R R7, SR_CTAID.X ;  /* 0x0000000000077919 */ /* 0x000e620000002500 */
[--C-:B0-----:R-:W-:Y:S02]  /*0050*/  SHF.R.U32.HI R0, RZ, 0x5, R8.reuse ;  /* 0x00000005ff007819 */ /* 0x101fe40000011608 */
[----:B------:R-:W-:-:S03]  /*0060*/  SHF.R.U32.HI R11, RZ, 0x7, R8 ;  /* 0x00000007ff0b7819 */ /* 0x000fc60000011608 */
[----:B------:R-:W0:Y:S04]  /*0070*/  SHFL.IDX PT, R2, R0, RZ, 0x1f ;  /* 0x00001fff00027589 */ /* 0x000e2800000e0000 */
[----:B------:R-:W2:Y:S01]  /*0080*/  SHFL.IDX PT, R11, R11, RZ, 0x1f ;  /* 0x00001fff0b0b7589 */ /* 0x000ea200000e0000 */
[----:B0-----:R-:W-:-:S13]  /*0090*/  ISETP.NE.OR P0, PT, R2, RZ, !P0 ;  /* 0x000000ff0200720c */ /* 0x001fda0004705670 */
[----:B-12---:R-:W-:Y:S05]  /*00a0*/  @P0 BRA `(.L_x_1) ;  /* 0x0000000000200947 */ /* 0x006fea0003800000 */
[----:B------:R-:W-:Y:S02]  /*00b0*/  ULDC.64 UR4, c[0x0][0x198] ;  /* 0x0000660000047ab9 */ /* 0x000fe40000000a00 */
[----:B------:R-:W-:Y:S02]  /*00c0*/  UIADD3 UR6, UP0, UR4, 0xf0, URZ ;  /* 0x000000f004067890 */ /* 0x000fe4000ff1e03f */
[----:B------:R-:W-:Y:S02]  /*00d0*/  UIADD3 UR4, UP1, UR4, 0x270, URZ ;  /* 0x0000027004047890 */ /* 0x000fe4000ff3e03f */
[----:B------:R-:W-:Y:S02]  /*00e0*/  UIADD3.X UR7, URZ, UR5, URZ, UP0, !UPT ;  /* 0x000000053f077290 */ /* 0x000fe400087fe43f */
[----:B------:R-:W-:-:S07]  /*00f0*/  UIADD3.X UR5, URZ, UR5, URZ, UP1, !UPT ;  /* 0x000000053f057290 */ /* 0x000fce0008ffe43f */
[----:B------:R0:W-:Y:S02]  /*0100*/  UTMACCTL.PF [UR6] ;  /* 0x00000000060079b9 */ /* 0x0001e40008040000 */
[----:B------:R0:W-:Y:S02]  /*0110*/  UTMACCTL.PF [UR4] ;  /* 0x00000000040079b9 */ /* 0x0001e40008040000 */
[----:B0-----:R-:W-:Y:S01]  /*0120*/  NOP ;  /* 0x0000000000007918 */ /* 0x001fe20000000000 */
.L_x_1:
[----:B------:R-:W-:Y:S05]  /*0130*/  BSYNC B0 ;  /* 0x0000000000007941 */ /* 0x000fea0003800000 */
.L_x_0:
[----:B------:R-:W0:Y:S01]  /*0140*/  SHFL.IDX PT, R0, R0, RZ, 0x1f ;  /* 0x00001fff00007589 */ /* 0x000e2200000e0000 */
[----:B------:R-:W-:Y:S02]  /*0150*/  SHF.R.S32.HI R3, RZ, 0x1f, R8 ;  /* 0x0000001fff037819 */ /* 0x000fe40000011408 */
[----:B------:R-:W-:Y:S01]  /*0160*/  I2FP.F32.U32 R6, R7 ;  /* 0x0000000700067245 */ /* 0x000fe20000201000 */
[----:B------:R-:W1:Y:S01]  /*0170*/  S2R R10, SR_CTAID.Y ;  /* 0x00000000000a7919 */ /* 0x000e620000002600 */
[----:B------:R-:W-:-:S04]  /*0180*/  LEA.HI R3, R3, R8, RZ, 0x7 ;  /* 0x0000000803037211 */ /* 0x000fc800078f38ff */
[----:B------:R-:W-:-:S05]  /*0190*/  LOP3.LUT R3, R3, 0xffffff80, RZ, 0xc0, !PT ;  /* 0xffffff8003037812 */ /* 0x000fca00078ec0ff */
[----:B------:R-:W-:-:S05]  /*01a0*/  IMAD.IADD R9, R8, 0x1, -R3 ;  /* 0x0000000108097824 */ /* 0x000fca00078e0a03 */
[----:B------:R-:W-:-:S04]  /*01b0*/  SHF.R.S32.HI R4, RZ, 0x1f, R9 ;  /* 0x0000001fff047819 */ /* 0x000fc80000011409 */
[----:B------:R-:W-:Y:S02]  /*01c0*/  LEA.HI R4, R4, R9, RZ, 0x3 ;  /* 0x0000000904047211 */ /* 0x000fe400078f18ff */
[----:B0-----:R-:W-:Y:S02]  /*01d0*/  ISETP.NE.AND P0, PT, R0, RZ, PT ;  /* 0x000000ff0000720c */ /* 0x001fe40003f05270 */
[--C-:B------:R-:W-:Y:S02]  /*01e0*/  SHF.R.S32.HI R3, RZ, 0x3, R4.reuse ;  /* 0x00000003ff037819 */ /* 0x100fe40000011404 */
[----:B------:R-:W-:Y:S02]  /*01f0*/  SHF.R.S32.HI R4, RZ, 0x1f, R4 ;  /* 0x0000001fff047819 */ /* 0x000fe40000011404 */
[----:B------:R-:W-:-:S07]  /*0200*/  SHF.R.S32.HI R5, RZ, 0x1f, R0 ;  /* 0x0000001fff057819 */ /* 0x000fce0000011400 */
[----:B-1----:R-:W-:Y:S05]  /*0210*/  @P0 BRA `(.L_x_2) ;  /* 0x0000000000b40947 */ /* 0x002fea0003800000 */
[----:B------:R-:W-:Y:S01]  /*0220*/  ELECT P0, URZ, PT ;  /* 0x00000000003f782f */ /* 0x000fe20003800000 */
[----:B------:R-:W-:-:S12]  /*0230*/  BSSY B0, `(.L_x_2) ;  /* 0x000002b000007945 */ /* 0x000fd80003800000 */
[----:B------:R-:W-:Y:S05]  /*0240*/  @!P0 BRA `(.L_x_3) ;  /* 0x0000000000a48947 */ /* 0x000fea0003800000 */
[----:B------:R-:W0:Y:S01]  /*0250*/  S2UR UR8, SR_CgaCtaId ;  /* 0x00000000000879c3 */ /* 0x000e220000008800 */
[----:B------:R-:W-:Y:S01]  /*0260*/  UMOV UR4, 0x400 ;  /* 0x0000040000047882 */ /* 0x000fe20000000000 */
[----:B------:R-:W-:Y:S01]  /*0270*/  UMOV UR5, 0x1 ;  /* 0x0000000100057882 */ /* 0x000fe20000000000 */
[----:B------:R-:W-:Y:S02]  /*0280*/  UMOV UR6, 0x2 ;  /* 0x0000000200067882 */ /* 0x000fe40000000000 */
[----:B------:R-:W-:-:S04]  /*0290*/  UIADD3 UR6, -UR6, 0x100000, URZ ;  /* 0x0010000006067890 */ /* 0x000fc8000fffe13f */
[----:B------:R-:W-:Y:S02]  /*02a0*/  USHF.L.U32 UR7, UR6, 0xb, URZ ;  /* 0x0000000b06077899 */ /* 0x000fe4000800063f */
[----:B------:R-:W-:Y:S02]  /*02b0*/  USHF.L.U32 UR6, UR6, 0x1, URZ ;  /* 0x0000000106067899 */ /* 0x000fe4000800063f */
[----:B0-----:R-:W-:Y:S02]  /*02c0*/  ULEA UR8, UR8, UR4, 0x18 ;  /* 0x0000000408087291 */ /* 0x001fe4000f8ec03f */
[----:B------:R-:W-:-:S04]  /*02d0*/  UIADD3 UR4, -UR5, 0x100000, URZ ;  /* 0x0010000005047890 */ /* 0x000fc8000fffe13f */
[----:B------:R-:W-:Y:S02]  /*02e0*/  USHF.L.U32 UR5, UR4, 0xb, URZ ;  /* 0x0000000b04057899 */ /* 0x000fe4000800063f */
[----:B------:R-:W-:Y:S01]  /*02f0*/  USHF.L.U32 UR4, UR4, 0x1, URZ ;  /* 0x0000000104047899 */ /* 0x000fe2000800063f */
[----:B------:R-:W0:Y:S11]  /*0300*/  FENCE.VIEW.ASYNC.S ;  /* 0x00000000000073c6 */ /* 0x000e360000000000 */
[----:B0-----:R0:W1:Y:S01]  /*0310*/  SYNCS.EXCH.64 URZ, [UR8+0x38000], UR4 ;  /* 0x03800004083f75b2 */ /* 0x0010620008000100 */
[----:B------:R0:W2:Y:S01]  /*0320*/  SYNCS.EXCH.64 URZ, [UR8+0x38070], UR6 ;  /* 0x03807006083f75b2 */ /* 0x0000a20008000100 */
[----:B------:R0:W3:Y:S01]  /*0330*/  SYNCS.EXCH.64 URZ, [UR8+0x38008], UR4 ;  /* 0x03800804083f75b2 */ /* 0x0000e20008000100 */
[----:B------:R0:W4:Y:S01]  /*0340*/  SYNCS.EXCH.64 URZ, [UR8+0x38078], UR6 ;  /* 0x03807806083f75b2 */ /* 0x0001220008000100 */
[----:B------:R0:W0:Y:S01]  /*0350*/  SYNCS.EXCH.64 URZ, [UR8+0x38010], UR4 ;  /* 0x03801004083f75b2 */ /* 0x0000220008000100 */
        /* <DEDUP_REMOVED lines=23> */
[----:B-1234-:R-:W-:Y:S01]  /*04d0*/  NOP ;  /* 0x0000000000007918 */ /* 0x01efe20000000000 */
.L_x_3:
[----:B0-----:R-:W-:Y:S05]  /*04e0*/  BSYNC B0 ;  /* 0x0000000000007941 */ /* 0x001fea0003800000 */
.L_x_2:
[----:B------:R-:W-:Y:S01]  /*04f0*/  ULDC UR4, c[0x0][0x150] ;  /* 0x0000540000047ab9 */ /* 0x000fe20000000800 */
[----:B------:R-:W-:Y:S01]  /*0500*/  LEA.HI R4, R4, R3, RZ, 0x2 ;  /* 0x0000000304047211 */ /* 0x000fe200078f10ff */
[----:B------:R-:W-:Y:S01]  /*0510*/  FMUL R6, R6, UR4 ;  /* 0x0000000406067c20 */ /* 0x000fe20008400000 */
[----:B------:R-:W-:Y:S01]  /*0520*/  LEA.HI R5, R5, R0, RZ, 0x2 ;  /* 0x0000000005057211 */ /* 0x000fe200078f10ff */
[----:B------:R-:W-:Y:S01]  /*0530*/  ULDC UR4, c[0x0][0x154] ;  /* 0x0000550000047ab9 */ /* 0x000fe20000000800 */
[----:B------:R-:W-:Y:S01]  /*0540*/  LOP3.LUT R4, R4, 0xfffffffc, RZ, 0xc0, !PT ;  /* 0xfffffffc04047812 */ /* 0x000fe200078ec0ff */
[----:B------:R-:W0:Y:S01]  /*0550*/  LDC R12, c[0x0][0x140] ;  /* 0x00005000ff0c7b82 */ /* 0x000e220000000800 */
[----:B------:R-:W-:Y:S01]  /*0560*/  LOP3.LUT R5, R5, 0x3ffffffc, RZ, 0xc0, !PT ;  /* 0x3ffffffc05057812 */ /* 0x000fe200078ec0ff */
[----:B------:R-:W1:Y:S01]  /*0570*/  F2I.U32.TRUNC.NTZ R6, R6 ;  /* 0x0000000600067305 */ /* 0x000e62000020f000 */
[----:B------:R-:W-:Y:S01]  /*0580*/  LOP3.LUT P0, RZ, R9, 0x7, RZ, 0xc0, !PT ;  /* 0x0000000709ff7812 */ /* 0x000fe2000780c0ff */
[----:B------:R-:W-:Y:S01]  /*0590*/  IMAD.IADD R4, R3, 0x1, -R4 ;  /* 0x0000000103047824 */ /* 0x000fe200078e0a04 */
[----:B------:R-:W-:Y:S01]  /*05a0*/  I2FP.F32.U32 R3, R10 ;  /* 0x0000000a00037245 */ /* 0x000fe20000201000 */
[----:B------:R-:W-:Y:S01]  /*05b0*/  IMAD.IADD R5, R0, 0x1, -R5 ;  /* 0x0000000100057824 */ /* 0x000fe200078e0a05 */
[----:B------:R-:W-:Y:S01]  /*05c0*/  ISETP.NE.AND P3, PT, R11, 0x1, PT ;  /* 0x000000010b00780c */ /* 0x000fe20003f65270 */
[----:B------:R-:W-:Y:S01]  /*05d0*/  NOP ;  /* 0x0000000000007918 */ /* 0x000fe20000000000 */
[----:B------:R-:W-:Y:S01]  /*05e0*/  NOP ;  /* 0x0000000000007918 */ /* 0x000fe20000000000 */
[----:B------:R-:W-:-:S02]  /*05f0*/  IMAD R5, R5, 0x4, R4 ;  /* 0x0000000405057824 */ /* 0x000fc400078e0204 */
[----:B------:R-:W-:Y:S01]  /*0600*/  FMUL R4, R3, UR4 ;  /* 0x0000000403047c20 */ /* 0x000fe20008400000 */
[----:B------:R-:W-:Y:S02]  /*0610*/  ULDC UR4, c[0x0][0x144] ;  /* 0x0000510000047ab9 */ /* 0x000fe40000000800 */
[----:B------:R-:W-:Y:S01]  /*0620*/  LEA.HI R0, R5, R5, RZ, 0x1 ;  /* 0x0000000505007211 */ /* 0x000fe200078f08ff */
[----:B-1----:R-:W-:Y:S02]  /*0630*/  IMAD.MOV R14, RZ, RZ, -R6 ;  /* 0x000000ffff0e7224 */ /* 0x002fe400078e0a06 */
[----:B------:R-:W1:Y:S01]  /*0640*/  F2I.U32.TRUNC.NTZ R4, R4 ;  /* 0x0000000400047305 */ /* 0x000e62000020f000 */
[----:B------:R-:W-:Y:S01]  /*0650*/  LOP3.LUT R0, R0, 0xfffffffe, RZ, 0xc0, !PT ;  /* 0xfffffffe00007812 */ /* 0x000fe200078ec0ff */
[----:B------:R-:W-:Y:S01]  /*0660*/  IMAD R3, R14, UR4, R7 ;  /* 0x000000040e037c24 */ /* 0x000fe2000f8e0207 */
[----:B------:R-:W-:-:S03]  /*0670*/  ULDC UR4, c[0x0][0x148] ;  /* 0x0000520000047ab9 */ /* 0x000fc60000000800 */
[----:B------:R-:W-:Y:S01]  /*0680*/  IMAD.IADD R0, R5, 0x1, -R0 ;  /* 0x0000000105007824 */ /* 0x000fe200078e0a00 */
[----:B0-----:R-:W-:-:S04]  /*0690*/  ISETP.EQ.U32.AND P1, PT, R12, 0x1, PT ;  /* 0x000000010c00780c */ /* 0x001fc80003f22070 */
[----:B------:R-:W-:Y:S01]  /*06a0*/  ISETP.NE.AND P4, PT, R0, R3, PT ;  /* 0x000000030000720c */ /* 0x000fe20003f85270 */
[----:B------:R-:W-:Y:S01]  /*06b0*/  IMAD.SHL.U32 R0, R5, 0x4, RZ ;  /* 0x0000000405007824 */ /* 0x000fe200078e00ff */
[----:B------:R-:W-:Y:S01]  /*06c0*/  SHF.R.S32.HI R3, RZ, 0x1f, R2 ;  /* 0x0000001fff037819 */ /* 0x000fe20000011402 */
[----:B-1----:R-:W-:-:S03]  /*06d0*/  IMAD.MOV R13, RZ, RZ, -R4 ;  /* 0x000000ffff0d7224 */ /* 0x002fc600078e0a04 */
[----:B------:R-:W-:Y:S01]  /*06e0*/  LEA.HI R3, R3, R2, RZ, 0x2 ;  /* 0x0000000203037211 */ /* 0x000fe200078f10ff */
[----:B------:R-:W-:Y:S01]  /*06f0*/  IMAD.MOV.U32 R4, RZ, RZ, 0x1 ;  /* 0x00000001ff047424 */ /* 0x000fe200078e00ff */
[----:B------:R-:W-:Y:S01]  /*0700*/  LOP3.LUT R5, R5, 0xc, R0, 0x78, !PT ;  /* 0x0000000c05057812 */ /* 0x000fe200078e7800 */
[----:B------:R-:W-:Y:S01]  /*0710*/  IMAD R13, R13, UR4, R10 ;  /* 0x000000040d0d7c24 */ /* 0x000fe2000f8e020a */
[----:B------:R-:W-:Y:S02]  /*0720*/  LOP3.LUT R3, R3, 0xfffffffc, RZ, 0xc0, !PT ;  /* 0xfffffffc03037812 */ /* 0x000fe400078ec0ff */
[C---:B------:R-:W-:Y:S02]  /*0730*/  ISETP.LT.U32.AND P0, PT, R5.reuse, 0x2, !P0 ;  /* 0x000000020500780c */ /* 0x040fe40004701070 */
[----:B------:R-:W-:Y:S01]  /*0740*/  @P4 LEA.HI R0, R5, R5, RZ, 0x1 ;  /* 0x0000000505004211 */ /* 0x000fe200078f08ff */
[----:B------:R-:W-:-:S03]  /*0750*/  IMAD.IADD R14, R2, 0x1, -R3 ;  /* 0x00000001020e7824 */ /* 0x000fc600078e0a03 */
[----:B------:R-:W-:Y:S02]  /*0760*/  @P4 SHF.R.S32.HI R0, RZ, 0x1, R0 ;  /* 0x00000001ff004819 */ /* 0x000fe40000011400 */
[----:B------:R-:W-:Y:S02]  /*0770*/  LOP3.LUT P2, RZ, R11, R14, RZ, 0xfc, !PT ;  /* 0x0000000e0bff7212 */ /* 0x000fe4000784fcff */
[----:B------:R-:W-:Y:S02]  /*0780*/  @P4 ISETP.NE.AND P5, PT, R0, R13, PT ;  /* 0x0000000d0000420c */ /* 0x000fe40003fa5270 */
[----:B------:R-:W-:Y:S02]  /*0790*/  SEL R3, RZ, 0x1, P2 ;  /* 0x00000001ff037807 */ /* 0x000fe40001000000 */
[----:B------:R-:W-:Y:S02]  /*07a0*/  SEL R13, RZ, 0x1, !P0 ;  /* 0x00000001ff0d7807 */ /* 0x000fe40004000000 */
[----:B------:R-:W-:-:S02]  /*07b0*/  @P4 SEL R4, RZ, 0x1, P5 ;  /* 0x00000001ff044807 */ /* 0x000fc40002800000 */
[----:B------:R-:W-:Y:S02]  /*07c0*/  SEL R3, R3, 0x2, P3 ;  /* 0x0000000203037807 */ /* 0x000fe40001800000 */
[----:B------:R-:W-:Y:S01]  /*07d0*/  LOP3.LUT R4, R4, R13, RZ, 0xc0, !PT ;  /* 0x0000000d04047212 */ /* 0x000fe200078ec0ff */
[----:B------:R-:W-:Y:S06]  /*07e0*/  @!P1 BRA `(.L_x_4) ;  /* 0x0000000000089947 */ /* 0x000fec0003800000 */
[----:B------:R-:W-:Y:S01]  /*07f0*/  UCGABAR_ARV ;  /* 0x00000000000079c7 */ /* 0x000fe20008000000 */
[----:B------:R-:W-:Y:S05]  /*0800*/  BRA `(.L_x_5) ;  /* 0x0000000000047947 */ /* 0x000fea0003800000 */
.L_x_4:
[----:B------:R-:W-:Y:S01]  /*0810*/  NOP ;  /* 0x0000000000007918 */ /* 0x000fe20000000000 */
.L_x_5:
[----:B------:R-:W-:Y:S01]  /*0820*/  ULDC.64 UR4, c[0x0][0x618] ;  /* 0x0001860000047ab9 */ /* 0x000fe20000000a00 */
[----:B------:R-:W-:Y:S01]  /*0830*/  ULDC.64 UR12, c[0x0][0x208] ;  /* 0x00008200000c7ab9 */ /* 0x000fe20000000a00 */
[----:B------:R-:W-:-:S04]  /*0840*/  ISETP.NE.U32.AND P0, PT, RZ, UR4, PT ;  /* 0x00000004ff007c0c */ /* 0x000fc8000bf05070 */
[----:B------:R-:W-:-:S13]  /*0850*/  ISETP.NE.AND.EX P0, PT, RZ, UR5, PT, P0 ;  /* 0x00000005ff007c0c */ /* 0x000fda000bf05300 */
[----:B------:R-:W-:Y:S05]  /*0860*/  @!P0 BRA `(.L_x_6) ;  /* 0x00000000001c8947 */ /* 0x000fea0003800000 */
[----:B------:R-:W0:Y:S02]  /*0870*/  LDC.64 R12, c[0x0][0x618] ;  /* 0x00018600ff0c7b82 */ /* 0x000e240000000a00 */
[----:B0-----:R-:W2:Y:S02]  /*0880*/  LDG.E.64 R12, desc[UR12][R12.64] ;  /* 0x0000000c0c0c7981 */ /* 0x001ea4000c1e1b00 */
[----:B--2---:R-:W-:-:S04]  /*0890*/  ISETP.NE.U32.AND P0, PT, R12, RZ, PT ;  /* 0x000000ff0c00720c */ /* 0x004fc80003f05070 */
[----:B------:R-:W-:-:S13]  /*08a0*/  ISETP.NE.AND.EX P0, PT, R13, RZ, PT, P0 ;  /* 0x000000ff0d00720c */ /* 0x000fda0003f05300 */
[----:B------:R-:W-:Y:S05]  /*08b0*/  @!P0 BRA `(.L_x_6) ;  /* 0x0000000000088947 */ /* 0x000fea0003800000 */
[----:B------:R0:W5:Y:S01]  /*08c0*/  LD.E R0, desc[UR12][R12.64] ;  /* 0x0000000c0c007980 */ /* 0x000162000c101900 */
[----:B------:R-:W-:Y:S05]  /*08d0*/  BRA `(.L_x_7) ;  /* 0x0000000000207947 */ /* 0x000fea0003800000 */
.L_x_6:
[----:B------:R-:W-:Y:S02]  /*08e0*/  ULDC.64 UR4, c[0x0][0x608] ;  /* 0x0001820000047ab9 */ /* 0x000fe40000000a00 */
[----:B------:R-:W-:-:S04]  /*08f0*/  ISETP.NE.U32.AND P0, PT, RZ, UR4, PT ;  /* 0x00000004ff007c0c */ /* 0x000fc8000bf05070 */
[----:B------:R-:W-:-:S13]  /*0900*/  ISETP.NE.AND.EX P0, PT, RZ, UR5, PT, P0 ;  /* 0x00000005ff007c0c */ /* 0x000fda000bf05300 */
[----:B------:R-:W-:Y:S05]  /*0910*/  @!P0 BRA `(.L_x_8) ;  /* 0x00000000000c8947 */ /* 0x000fea0003800000 */
[----:B------:R-:W0:Y:S02]  /*0920*/  LDC.64 R12, c[0x0][0x608] ;  /* 0x00018200ff0c7b82 */ /* 0x000e240000000a00 */
[----:B0-----:R1:W5:Y:S01]  /*0930*/  LDG.E R0, desc[UR12][R12.64] ;  /* 0x0000000c0c007981 */ /* 0x001362000c1e1900 */
[----:B------:R-:W-:Y:S05]  /*0940*/  BRA `(.L_x_7) ;  /* 0x0000000000047947 */ /* 0x000fea0003800000 */
.L_x_8:
[----:B------:R-:W2:Y:S02]  /*0950*/  LDC R0, c[0x0][0x600] ;  /* 0x00018000ff007b82 */ /* 0x000ea40000000800 */
.L_x_7:
[----:B------:R-:W-:Y:S02]  /*0960*/  ULDC.64 UR4, c[0x0][0x620] ;  /* 0x0001880000047ab9 */ /* 0x000fe40000000a00 */
[----:B------:R-:W-:-:S04]  /*0970*/  ISETP.NE.U32.AND P0, PT, RZ, UR4, PT ;  /* 0x00000004ff007c0c */ /* 0x000fc8000bf05070 */
[----:B------:R-:W-:-:S13]  /*0980*/  ISETP.NE.AND.EX P0, PT, RZ, UR5, PT, P0 ;  /* 0x00000005ff007c0c */ /* 0x000fda000bf05300 */
[----:B------:R-:W-:Y:S05]  /*0990*/  @!P0 BRA `(.L_x_9) ;  /* 0x00000000001c8947 */ /* 0x000fea0003800000 */
[----:B01----:R-:W0:Y:S02]  /*09a0*/  LDC.64 R12, c[0x0][0x620] ;  /* 0x00018800ff0c7b82 */ /* 0x003e240000000a00 */
[----:B0-----:R-:W3:Y:S02]  /*09b0*/  LDG.E.64 R12, desc[UR12][R12.64] ;  /* 0x0000000c0c0c7981 */ /* 0x001ee4000c1e1b00 */
[----:B---3--:R-:W-:-:S04]  /*09c0*/  ISETP.NE.U32.AND P0, PT, R12, RZ, PT ;  /* 0x000000ff0c00720c */ /* 0x008fc80003f05070 */
[----:B------:R-:W-:-:S13]  /*09d0*/  ISETP.NE.AND.EX P0, PT, R13, RZ, PT, P0 ;  /* 0x000000ff0d00720c */ /* 0x000fda0003f05300 */
[----:B------:R-:W-:Y:S05]  /*09e0*/  @!P0 BRA `(.L_x_9) ;  /* 0x0000000000088947 */ /* 0x000fea0003800000 */
[----:B------:R0:W5:Y:S01]  /*09f0*/  LD.E R2, desc[UR12][R12.64] ;  /* 0x0000000c0c027980 */ /* 0x000162000c101900 */
[----:B------:R-:W-:Y:S05]  /*0a00*/  BRA `(.L_x_10) ;  /* 0x0000000000207947 */ /* 0x000fea0003800000 */
.L_x_9:
[----:B------:R-:W-:Y:S02]  /*0a10*/  ULDC.64 UR4, c[0x0][0x610] ;  /* 0x0001840000047ab9 */ /* 0x000fe40000000a00 */
[----:B------:R-:W-:-:S04]  /*0a20*/  ISETP.NE.U32.AND P0, PT, RZ, UR4, PT ;  /* 0x00000004ff007c0c */ /* 0x000fc8000bf05070 */
[----:B------:R-:W-:-:S13]  /*0a30*/  ISETP.NE.AND.EX P0, PT, RZ, UR5, PT, P0 ;  /* 0x00000005ff007c0c */ /* 0x000fda000bf05300 */
[----:B------:R-:W-:Y:S05]  /*0a40*/  @!P0 BRA `(.L_x_11) ;  /* 0x00000000000c8947 */ /* 0x000fea0003800000 */
[----:B01----:R-:W0:Y:S02]  /*0a50*/  LDC.64 R12, c[0x0][0x610] ;  /* 0x00018400ff0c7b82 */ /* 0x003e240000000a00 */
[----:B0-----:R1:W5:Y:S01]  /*0a60*/  LDG.E R2, desc[UR12][R12.64] ;  /* 0x0000000c0c027981 */ /* 0x001362000c1e1900 */
[----:B------:R-:W-:Y:S05]  /*0a70*/  BRA `(.L_x_10) ;  /* 0x0000000000047947 */ /* 0x000fea0003800000 */
.L_x_11:
[----:B------:R-:W3:Y:S02]  /*0a80*/  LDC R2, c[0x0][0x604] ;  /* 0x00018100ff027b82 */ /* 0x000ee40000000800 */
.L_x_10:
[----:B------:R-:W4:Y:S01]  /*0a90*/  LDC R6, c[0x0][0x3e8] ;  /* 0x0000fa00ff067b82 */ /* 0x000f220000000800 */
[----:B------:R-:W-:Y:S01]  /*0aa0*/  ULDC UR4, c[0x0][0x3dc] ;  /* 0x0000f70000047ab9 */ /* 0x000fe20000000800 */
[----:B------:R-:W-:Y:S01]  /*0ab0*/  ULDC.64 UR6, c[0x0][0x3e0] ;  /* 0x0000f80000067ab9 */ /* 0x000fe20000000a00 */
[----:B------:R-:W-:Y:S02]  /*0ac0*/  UIADD3 UR4, UR4, 0x1f, URZ ;  /* 0x0000001f04047890 */ /* 0x000fe4000fffe03f */
[----:B------:R-:W-:Y:S02]  /*0ad0*/  UIMAD UR6, UR7, UR6, URZ ;  /* 0x00000006070672a4 */ /* 0x000fe4000f8e023f */
[----:B------:R-:W-:-:S04]  /*0ae0*/  USHF.R.S32.HI UR5, URZ, 0x1f, UR4 ;  /* 0x0000001f3f057899 */ /* 0x000fc80008011404 */
[----:B------:R-:W-:-:S04]  /*0af0*/  ULEA.HI UR5, UR5, UR4, URZ, 0x5 ;  /* 0x0000000405057291 */ /* 0x000fc8000f8f283f */
[----:B------:R-:W-:Y:S01]  /*0b00*/  USHF.R.S32.HI UR15, URZ, 0x5, UR5 ;  /* 0x000000053f0f7899 */ /* 0x000fe20008011405 */
[----:B----4-:R-:W-:-:S05]  /*0b10*/  IMAD R6, R6, UR6, RZ ;  /* 0x0000000606067c24 */ /* 0x010fca000f8e02ff */
[----:B------:R-:W-:Y:S01]  /*0b20*/  IMAD R6, R6, UR15, RZ ;  /* 0x0000000f06067c24 */ /* 0x000fe2000f8e02ff */
[----:B------:R-:W-:Y:S06]  /*0b30*/  @!P1 BRA `(.L_x_12) ;  /* 0x00000000000c9947 */ /* 0x000fec0003800000 */
[----:B------:R-:W-:Y:S01]  /*0b40*/  UCGABAR_WAIT ;  /* 0x0000000000007dc7 */ /* 0x000fe20008000000 */
[----:B------:R-:W-:Y:S01]  /*0b50*/  CCTL.IVALL ;  /* 0x00000000ff00798f */ /* 0x000fe20002000000 */
[----:B------:R-:W-:Y:S05]  /*0b60*/  BRA `(.L_x_13) ;  /* 0x0000000000047947 */ /* 0x000fea0003800000 */
.L_x_12:
[----:B------:R-:W-:Y:S06]  /*0b70*/  BAR.SYNC.DEFER_BLOCKING 0x0 ;  /* 0x0000000000007b1d */ /* 0x000fec0000010000 */
.L_x_13:
[----:B------:R-:W-:-:S13]  /*0b80*/  ISETP.NE.AND P0, PT, R11, RZ, PT ;  /* 0x000000ff0b00720c */ /* 0x000fda0003f05270 */
[----:B------:R-:W-:Y:S05]  /*0b90*/  @!P0 BRA `(.L_x_14) ;  /* 0x00000030008c8947 */ /* 0x000fea0003800000 */
[----:B------:R-:W-:-:S13]  /*0ba0*/  ISETP.NE.AND P0, PT, R11, 0x1, PT ;  /* 0x000000010b00780c */ /* 0x000fda0003f05270 */
[----:B------:R-:W-:Y:S05]  /*0bb0*/  @P0 EXIT ;  /* 0x000000000000094d */ /* 0x000fea0003800000 */
[----:B------:R-:W-:Y:S01]  /*0bc0*/  ISETP.GE.AND P0, PT, R6, 0x1, PT ;  /* 0x000000010600780c */ /* 0x000fe20003f06270 */
[----:B------:R-:W-:Y:S01]  /*0bd0*/  UMOV UR4, URZ ;  /* 0x0000003f00047c82 */ /* 0x000fe20008000000 */
[----:B------:R-:W-:Y:S02]  /*0be0*/  CS2R R54, SRZ ;  /* 0x0000000000367805 */ /* 0x000fe4000001ff00 */
[----:B------:R-:W-:Y:S02]  /*0bf0*/  CS2R R24, SRZ ;  /* 0x0000000000187805 */ /* 0x000fe4000001ff00 */
[----:B------:R-:W-:Y:S02]  /*0c00*/  CS2R R26, SRZ ;  /* 0x00000000001a7805 */ /* 0x000fe4000001ff00 */
[----:B------:R-:W-:Y:S02]  /*0c10*/  CS2R R28, SRZ ;  /* 0x00000000001c7805 */ /* 0x000fe4000001ff00 */
[----:B------:R-:W-:-:S02]  /*0c20*/  CS2R R30, SRZ ;  /* 0x00000000001e7805 */ /* 0x000fc4000001ff00 */
[----:B------:R-:W-:Y:S02]  /*0c30*/  CS2R R32, SRZ ;  /* 0x0000000000207805 */ /* 0x000fe4000001ff00 */
        /* <DEDUP_REMOVED lines=9> */
[----:B------:R-:W-:Y:S01]  /*0cd0*/  CS2R R52, SRZ ;  /* 0x0000000000347805 */ /* 0x000fe2000001ff00 */
[----:B------:R-:W-:Y:S06]  /*0ce0*/  @!P0 BRA `(.L_x_15) ;  /* 0x0000000000a88947 */ /* 0x000fec0003800000 */
[----:B------:R-:W-:-:S04]  /*0cf0*/  LOP3.LUT R7, R3, 0x1, RZ, 0xfc, !PT ;  /* 0x0000000103077812 */ /* 0x000fc800078efcff */
[----:B------:R-:W-:-:S13]  /*0d00*/  ISETP.NE.AND P0, PT, R7, 0x3, PT ;  /* 0x000000030700780c */ /* 0x000fda0003f05270 */
[----:B------:R-:W-:Y:S05]  /*0d10*/  @!P0 BRA `(.L_x_16) ;  /* 0x0000000000048947 */ /* 0x000fea0003800000 */
[----:B------:R-:W-:Y:S01]  /*0d20*/  BPT.TRAP 0x1 ;  /* 0x000000040000795c */ /* 0x000fe20000300000 */
.L_x_16:
[----:B------:R-:W4:Y:S01]  /*0d30*/  S2UR UR5, SR_CgaCtaId ;  /* 0x00000000000579c3 */ /* 0x000f220000008800 */
[----:B------:R-:W-:Y:S01]  /*0d40*/  SHF.L.U32 R7, RZ, 0x1f, RZ ;  /* 0x0000001fff077819 */ /* 0x000fe200000006ff */
[----:B------:R-:W-:Y:S02]  /*0d50*/  UMOV UR4, 0x400 ;  /* 0x0000040000047882 */ /* 0x000fe40000000000 */
[----:B----4-:R-:W-:-:S12]  /*0d60*/  ULEA UR4, UR5, UR4, 0x18 ;  /* 0x0000000405047291 */ /* 0x010fd8000f8ec03f */
.L_x_17:
[----:B----4-:R-:W-:-:S04]  /*0d70*/  IMAD.U32 R8, RZ, RZ, UR4 ;  /* 0x00000004ff087e24 */ /* 0x010fc8000f8e00ff */
[----:B------:R4:W0:Y:S03]  /*0d80*/  SYNCS.PHASECHK.TRANS64.TRYWAIT P0, [R8+URZ+0x38000], R7 ;  /* 0x03800007080075a7 */ /* 0x000826000800017f */
[----:B0-----:R-:W-:Y:S05]  /*0d90*/  @!P0 NANOSLEEP.SYNCS 0x989680 ;  /* 0x009896800000895d */ /* 0x001fea0003900000 */
[----:B------:R-:W0:Y:S02]  /*0da0*/  @!P0 SYNCS.PHASECHK.TRANS64 P0, [R8+URZ+0x38000], R7 ;  /* 0x03800007080085a7 */ /* 0x000e24000800007f */
[----:B0-----:R-:W-:Y:S05]  /*0db0*/  @!P0 BRA `(.L_x_17) ;  /* 0xfffffffc00ec8947 */ /* 0x001fea000383ffff */
[----:B------:R-:W-:Y:S01]  /*0dc0*/  UIADD3 UR5, UR4, 0x1c000, URZ ;  /* 0x0001c00004057890 */ /* 0x000fe2000fffe03f */
[----:B------:R-:W-:Y:S01]  /*0dd0*/  WARPGROUP.ARRIVE ;  /* 0x00000000000079c5 */ /* 0x000fe20000000000 */
[----:B------:R-:W-:Y:S02]  /*0de0*/  USHF.R.U32.HI UR4, URZ, 0x4, UR4 ;  /* 0x000000043f047899 */ /* 0x000fe40008011604 */
[----:B------:R-:W-:Y:S02]  /*0df0*/  USHF.R.U32.HI UR5, URZ, 0x4, UR5 ;  /* 0x000000043f057899 */ /* 0x000fe40008011605 */
[----:B------:R-:W-:Y:S02]  /*0e00*/  ULOP3.LUT UR4, UR4, 0x3fff, URZ, 0xc0, !UPT ;  /* 0x00003fff04047892 */ /* 0x000fe4000f8ec03f */
[----:B------:R-:W-:Y:S02]  /*0e10*/  ULOP3.LUT UR5, UR5, 0x3fff, URZ, 0xc0, !UPT ;  /* 0x00003fff05057892 */ /* 0x000fe4000f8ec03f */
[----:B------:R-:W-:-:S02]  /*0e20*/  ULOP3.LUT UR9, UR4, 0x10000, URZ, 0xfc, !UPT ;  /* 0x0001000004097892 */ /* 0x000fc4000f8efc3f */
[----:B------:R-:W-:Y:S01]  /*0e30*/  ULOP3.LUT UR8, UR5, 0x10000, URZ, 0xfc, !UPT ;  /* 0x0001000005087892 */ /* 0x000fe2000f8efc3f */
[----:B------:R-:W-:Y:S02]  /*0e40*/  UMOV UR7, 0x40000040 ;  /* 0x4000004000077882 */ /* 0x000fe40000000000 */
[----:B------:R-:W-:Y:S02]  /*0e50*/  UMOV UR5, 0x40000040 ;  /* 0x4000004000057882 */ /* 0x000fe40000000000 */
[----:B------:R-:W-:Y:S02]  /*0e60*/  UMOV UR4, UR9 ;  /* 0x0000000900047c82 */ /* 0x000fe40008000000 */
[----:B------:R-:W-:Y:S02]  /*0e70*/  UMOV UR6, UR8 ;  /* 0x0000000800067c82 */ /* 0x000fe40008000000 */
[----:B------:R-:W-:Y:S01]  /*0e80*/  HGMMA.64x64x8.F32.TF32 R24, gdesc[UR4], RZ, !UPT ;  /* 0x04e00000041879f0 */ /* 0x000fe2000c7028ff */
[----:B------:R-:W-:-:S02]  /*0e90*/  UIADD3 UR4, UR9, 0x2, URZ ;  /* 0x0000000209047890 */ /* 0x000fc4000fffe03f */
[----:B------:R-:W-:Y:S01]  /*0ea0*/  UIADD3 UR6, UR8, 0x2, URZ ;  /* 0x0000000208067890 */ /* 0x000fe2000fffe03f */
[----:B------:R-:W-:Y:S01]  /*0eb0*/  UMOV UR5, 0x40000040 ;  /* 0x4000004000057882 */ /* 0x000fe20000000000 */
[----:B------:R-:W-:-:S07]  /*0ec0*/  UMOV UR7, 0x40000040 ;  /* 0x4000004000077882 */ /* 0x000fce0000000000 */
[----:B------:R-:W-:Y:S01]  /*0ed0*/  HGMMA.64x64x8.F32.TF32 R24, gdesc[UR4], R24 ;  /* 0x04e00000041879f0 */ /* 0x000fe20008702818 */
[----:B------:R-:W-:Y:S02]  /*0ee0*/  UIADD3 UR4, UR9, 0x4, URZ ;  /* 0x0000000409047890 */ /* 0x000fe4000fffe03f */
        /* <DEDUP_REMOVED lines=8> */
[----:B------:R-:W-:Y:S01]  /*0f70*/  HGMMA.64x64x8.F32.TF32 R24, gdesc[UR4], R24, gsb0 ;  /* 0x04e00000041879f0 */ /* 0x000fe20008002818 */
[----:B------:R-:W-:-:S05]  /*0f80*/  UMOV UR4, 0x1 ;  /* 0x0000000100047882 */ /* 0x000fca0000000000 */
.L_x_15:
[----:B----4-:R-:W-:-:S05]  /*0f90*/  VIMNMX R7, R6, 0x1, PT ;  /* 0x0000000106077848 */ /* 0x010fca0003fe0100 */
[----:B------:R-:W-:-:S05]  /*0fa0*/  IMAD.IADD R7, R6, 0x1, -R7 ;  /* 0x0000000106077824 */ /* 0x000fca00078e0a07 */
[----:B------:R-:W-:-:S13]  /*0fb0*/  ISETP.GE.AND P0, PT, R7, 0x1, PT ;  /* 0x000000010700780c */ /* 0x000fda0003f06270 */
[----:B------:R-:W-:Y:S05]  /*0fc0*/  @!P0 BRA `(.L_x_18) ;  /* 0x00000004001c8947 */ /* 0x000fea0003800000 */
[----:B------:R-:W4:Y:S01]  /*0fd0*/  S2UR UR6, SR_CgaCtaId ;  /* 0x00000000000679c3 */ /* 0x000f220000008800 */
[----:B------:R-:W-:Y:S01]  /*0fe0*/  UMOV UR5, 0x400 ;  /* 0x0000040000057882 */ /* 0x000fe20000000000 */
[----:B01----:R-:W-:Y:S01]  /*0ff0*/  LOP3.LUT R13, R3, 0x1, RZ, 0xfc, !PT ;  /* 0x00000001030d7812 */ /* 0x003fe200078efcff */
[----:B------:R-:W-:Y:S01]  /*1000*/  IMAD.MOV.U32 R12, RZ, RZ, RZ ;  /* 0x000000ffff0c7224 */ /* 0x000fe200078e00ff */
[----:B------:R-:W-:Y:S01]  /*1010*/  UISETP.NE.U32.AND UP0, UPT, UR4, URZ, UPT ;  /* 0x0000003f0400728c */ /* 0x000fe2000bf05070 */
[----:B------:R-:W-:Y:S02]  /*1020*/  IMAD.MOV.U32 R8, RZ, RZ, R7 ;  /* 0x000000ffff087224 */ /* 0x000fe400078e0007 */
[----:B------:R-:W-:Y:S01]  /*1030*/  IMAD.MOV.U32 R9, RZ, RZ, RZ ;  /* 0x000000ffff097224 */ /* 0x000fe200078e00ff */
[----:B----4-:R-:W-:-:S04]  /*1040*/  ULEA UR7, UR6, UR5, 0x18 ;  /* 0x0000000506077291 */ /* 0x010fc8000f8ec03f */
[----:B------:R-:W-:Y:S02]  /*1050*/  UIADD3 UR6, UR7, 0x1c000, URZ ;  /* 0x0001c00007067890 */ /* 0x000fe4000fffe03f */
[----:B------:R-:W-:Y:S02]  /*1060*/  USHF.R.U32.HI UR5, URZ, 0x4, UR7 ;  /* 0x000000043f057899 */ /* 0x000fe40008011607 */
[----:B------:R-:W-:Y:S02]  /*1070*/  USHF.R.U32.HI UR6, URZ, 0x4, UR6 ;  /* 0x000000043f067899 */ /* 0x000fe40008011606 */
[----:B------:R-:W-:Y:S02]  /*1080*/  ULOP3.LUT UR5, UR5, 0x3fff, URZ, 0xc0, !UPT ;  /* 0x00003fff05057892 */ /* 0x000fe4000f8ec03f */
[----:B------:R-:W-:Y:S02]  /*1090*/  ULOP3.LUT UR6, UR6, 0x3fff, URZ, 0xc0, !UPT ;  /* 0x00003fff06067892 */ /* 0x000fe4000f8ec03f */
[----:B------:R-:W-:-:S02]  /*10a0*/  ULOP3.LUT UR14, UR5, 0x10000, URZ, 0xfc, !UPT ;  /* 0x00010000050e7892 */ /* 0x000fc4000f8efc3f */
[----:B------:R-:W-:-:S12]  /*10b0*/  ULOP3.LUT UR15, UR6, 0x10000, URZ, 0xfc, !UPT ;  /* 0x00010000060f7892 */ /* 0x000fd8000f8efc3f */
.L_x_23:
[----:B------:R-:W-:-:S13]  /*10c0*/  ISETP.NE.AND P1, PT, R13, 0x3, PT ;  /* 0x000000030d00780c */ /* 0x000fda0003f25270 */
[----:B------:R-:W-:Y:S05]  /*10d0*/  @!P1 BRA `(.L_x_19) ;  /* 0x0000000000049947 */ /* 0x000fea0003800000 */
[----:B------:R-:W-:Y:S01]  /*10e0*/  BPT.TRAP 0x1 ;  /* 0x000000040000795c */ /* 0x000fe20000300000 */
.L_x_19:
[----:B------:R-:W-:Y:S01]  /*10f0*/  SHF.L.U32 R10, R12, 0x1f, RZ ;  /* 0x0000001f0c0a7819 */ /* 0x000fe200000006ff */
[----:B------:R-:W-:-:S12]  /*1100*/  ULEA UR5, UR4, UR7, 0x3 ;  /* 0x0000000704057291 */ /* 0x000fd8000f8e183f */
.L_x_20:
[----:B0-----:R-:W-:-:S04]  /*1110*/  IMAD.U32 R11, RZ, RZ, UR5 ;  /* 0x00000005ff0b7e24 */ /* 0x001fc8000f8e00ff */
[----:B------:R0:W1:Y:S03]  /*1120*/  SYNCS.PHASECHK.TRANS64.TRYWAIT P0, [R11+URZ+0x38000], R10 ;  /* 0x0380000a0b0075a7 */ /* 0x000066000800017f */
[----:B-1----:R-:W-:Y:S05]  /*1130*/  @!P0 NANOSLEEP.SYNCS 0x989680 ;  /* 0x009896800000895d */ /* 0x002fea0003900000 */
[----:B------:R-:W1:Y:S02]  /*1140*/  @!P0 SYNCS.PHASECHK.TRANS64 P0, [R11+URZ+0x38000], R10 ;  /* 0x0380000a0b0085a7 */ /* 0x000e64000800007f */
[----:B-1----:R-:W-:Y:S05]  /*1150*/  @!P0 BRA `(.L_x_20) ;  /* 0xfffffffc00ec8947 */ /* 0x002fea000383ffff */
[----:B------:R-:W-:Y:S01]  /*1160*/  ULEA UR5, UR4, UR14, 0x9 ;  /* 0x0000000e04057291 */ /* 0x000fe2000f8e483f */
[----:B------:R-:W-:Y:S01]  /*1170*/  WARPGROUP.ARRIVE ;  /* 0x00000000000079c5 */ /* 0x000fe20000000000 */
[----:B------:R-:W-:Y:S01]  /*1180*/  ULEA UR6, UR4, UR15, 0x9 ;  /* 0x0000000f04067291 */ /* 0x000fe2000f8e483f */
[----:B------:R-:W-:Y:S01]  /*1190*/  UMOV UR9, 0x40000040 ;  /* 0x4000004000097882 */ /* 0x000fe20000000000 */
[----:B------:R-:W-:-:S03]  /*11a0*/  UMOV UR11, 0x40000040 ;  /* 0x40000040000b7882 */ /* 0x000fc60000000000 */
[----:B------:R-:W-:Y:S02]  /*11b0*/  UMOV UR8, UR5 ;  /* 0x0000000500087c82 */ /* 0x000fe40008000000 */
[----:B------:R-:W-:Y:S02]  /*11c0*/  UMOV UR10, UR6 ;  /* 0x00000006000a7c82 */ /* 0x000fe40008000000 */
[----:B------:R-:W-:Y:S01]  /*11d0*/  HGMMA.64x64x8.F32.TF32 R24, gdesc[UR8], R24, UP0 ;  /* 0x04e00000081879f0 */ /* 0x000fe2000bf02818 */
        /* <DEDUP_REMOVED lines=14> */
[----:B------:R-:W-:Y:S03]  /*12c0*/  HGMMA.64x64x8.F32.TF32 R24, gdesc[UR8], R24, gsb0 ;  /* 0x04e00000081879f0 */ /* 0x000fe60008002818 */
[----:B------:R-:W-:Y:S02]  /*12d0*/  WARPGROUP.DEPBAR.LE gsb0, 0x1 ;  /* 0x00008000000079c5 */ /* 0x000fe40000010100 */
[----:B------:R-:W-:Y:S05]  /*12e0*/  @!P1 BRA `(.L_x_21) ;  /* 0x0000000000049947 */ /* 0x000fea0003800000 */
[----:B------:R-:W-:Y:S01]  /*12f0*/  BPT.TRAP 0x1 ;  /* 0x000000040000795c */ /* 0x000fe20000300000 */
.L_x_21:
[----:B------:R-:W-:-:S13]  /*1300*/  ISETP.NE.AND P0, PT, R4, RZ, PT ;  /* 0x000000ff0400720c */ /* 0x000fda0003f05270 */
[----:B0-----:R-:W-:-:S05]  /*1310*/  @P0 LEA R10, R9, UR7, 0x3 ;  /* 0x00000007090a0c11 */ /* 0x001fca000f8e18ff */
[----:B------:R-:W-:-:S05]  /*1320*/  @P0 VIADD R10, R10, 0x38070 ;  /* 0x000380700a0a0836 */ /* 0x000fca0000000000 */
[----:B------:R-:W-:-:S04]  /*1330*/  @P0 PRMT R10, R5, 0x654, R10 ;  /* 0x00000654050a0816 */ /* 0x000fc8000000000a */
[----:B------:R0:W-:Y:S01]  /*1340*/  @P0 SYNCS.ARRIVE.TRANS64.RED.A1T0 RZ, [R10+URZ], RZ ;  /* 0x000000ff0aff09a7 */ /* 0x0001e2000810043f */
[----:B------:R-:W-:-:S13]  /*1350*/  ISETP.GT.U32.AND P0, PT, R3, 0x1, PT ;  /* 0x000000010300780c */ /* 0x000fda0003f04070 */
[----:B0-----:R-:W-:Y:S05]  /*1360*/  @P0 BRA `(.L_x_22) ;  /* 0x0000000000040947 */ /* 0x001fea0003800000 */
[----:B------:R-:W-:Y:S01]  /*1370*/  BPT.TRAP 0x1 ;  /* 0x000000040000795c */ /* 0x000fe20000300000 */
.L_x_22:
[----:B------:R-:W-:Y:S01]  /*1380*/  UIADD3 UR4, UR4, 0x1, URZ ;  /* 0x0000000104047890 */ /* 0x000fe2000fffe03f */
[C---:B------:R-:W-:Y:S01]  /*1390*/  ISETP.GT.AND P1, PT, R8.reuse, 0x1, PT ;  /* 0x000000010800780c */ /* 0x040fe20003f24270 */
[----:B------:R-:W-:Y:S02]  /*13a0*/  VIADD R9, R9, 0x1 ;  /* 0x0000000109097836 */ /* 0x000fe40000000000 */
[----:B------:R-:W-:Y:S01]  /*13b0*/  UISETP.NE.AND UP0, UPT, UR4, 0xe, UPT ;  /* 0x0000000e0400788c */ /* 0x000fe2000bf05270 */
[----:B------:R-:W-:Y:S02]  /*13c0*/  VIADD R8, R8, 0xffffffff ;  /* 0xffffffff08087836 */ /* 0x000fe40000000000 */
[C---:B------:R-:W-:Y:S01]  /*13d0*/  ISETP.NE.AND P0, PT, R9.reuse, 0xe, PT ;  /* 0x0000000e0900780c */ /* 0x040fe20003f05270 */
[----:B------:R-:W-:Y:S02]  /*13e0*/  USEL UR5, URZ, 0x1, UP0 ;  /* 0x000000013f057887 */ /* 0x000fe40008000000 */
[----:B------:R-:W-:Y:S01]  /*13f0*/  USEL UR4, UR4, URZ, UP0 ;  /* 0x0000003f04047287 */ /* 0x000fe20008000000 */
[----:B------:R-:W-:Y:S01]  /*1400*/  SEL R9, R9, RZ, P0 ;  /* 0x000000ff09097207 */ /* 0x000fe20000000000 */
[----:B------:R-:W-:-:S02]  /*1410*/  UPLOP3.LUT UP0, UPT, UPT, UPT, UPT, 0x80, 0x0 ;  /* 0x000000000000789c */ /* 0x000fc40003f0f070 */
[----:B------:R-:W-:Y:S01]  /*1420*/  LOP3.LUT R12, R12, UR5, RZ, 0x3c, !PT ;  /* 0x000000050c0c7c12 */ /* 0x000fe2000f8e3cff */
[----:B------:R-:W-:Y:S08]  /*1430*/  @P1 BRA `(.L_x_23) ;  /* 0xfffffffc00201947 */ /* 0x000ff0000383ffff */
.L_x_18:
[----:B------:R-:W-:Y:S01]  /*1440*/  ISETP.GE.AND P0, PT, R6, 0x1, PT ;  /* 0x000000010600780c */ /* 0x000fe20003f06270 */
[----:B------:R-:W-:-:S12]  /*1450*/  WARPGROUP.DEPBAR.LE gsb0, 0x0 ;  /* 0x00008000000079c5 */ /* 0x000fd80000010000 */
[----:B------:R-:W-:Y:S05]  /*1460*/  @!P0 BRA `(.L_x_24) ;  /* 0x0000000000588947 */ /* 0x000fea0003800000 */
[----:B------:R-:W-:-:S04]  /*1470*/  LOP3.LUT R6, R3, 0x1, RZ, 0xfc, !PT ;  /* 0x0000000103067812 */ /* 0x000fc800078efcff */
[----:B------:R-:W-:-:S13]  /*1480*/  ISETP.NE.AND P0, PT, R6, 0x3, PT ;  /* 0x000000030600780c */ /* 0x000fda0003f05270 */
[----:B------:R-:W-:Y:S05]  /*1490*/  @!P0 BRA `(.L_x_25) ;  /* 0x0000000000048947 */ /* 0x000fea0003800000 */
[----:B------:R-:W-:Y:S01]  /*14a0*/  BPT.TRAP 0x1 ;  /* 0x000000040000795c */ /* 0x000fe20000300000 */
.L_x_25:
[----:B------:R-:W-:Y:S01]  /*14b0*/  ISETP.NE.AND P0, PT, R4, RZ, PT ;  /* 0x000000ff0400720c */ /* 0x000fe20003f05270 */
[----:B------:R-:W-:Y:S01]  /*14c0*/  BSSY B0, `(.L_x_26) ;  /* 0x000000e000007945 */ /* 0x000fe20003800000 */
[----:B------:R-:W-:-:S11]  /*14d0*/  ISETP.GT.U32.AND P1, PT, R3, 0x1, PT ;  /* 0x000000010300780c */ /* 0x000fd60003f24070 */
[----:B------:R-:W-:Y:S05]  /*14e0*/  @!P0 BRA `(.L_x_27) ;  /* 0x00000000002c8947 */ /* 0x000fea0003800000 */
[----:B------:R-:W4:Y:S01]  /*14f0*/  S2R R4, SR_CgaCtaId ;  /* 0x0000000000047919 */ /* 0x000f220000008800 */
[----:B------:R-:W-:Y:S02]  /*1500*/  SHF.R.U32.HI R8, RZ, 0x1, R7 ;  /* 0x00000001ff087819 */ /* 0x000fe40000011607 */
[----:B------:R-:W-:-:S03]  /*1510*/  MOV R3, 0x400 ;  /* 0x0000040000037802 */ /* 0x000fc60000000f00 */
[----:B------:R-:W-:-:S05]  /*1520*/  IMAD.WIDE.U32 R8, R8, -0x6db6db6d, RZ ;  /* 0x9249249308087825 */ /* 0x000fca00078e00ff */
[----:B------:R-:W-:-:S05]  /*1530*/  SHF.R.U32.HI R8, RZ, 0x2, R9 ;  /* 0x00000002ff087819 */ /* 0x000fca0000011609 */
[----:B------:R-:W-:Y:S01]  /*1540*/  IMAD R7, R8, -0xe, R7 ;  /* 0xfffffff208077824 */ /* 0x000fe200078e0207 */
[----:B----4-:R-:W-:-:S05]  /*1550*/  LEA R4, R4, R3, 0x18 ;  /* 0x0000000304047211 */ /* 0x010fca00078ec0ff */
[----:B------:R-:W-:-:S04]  /*1560*/  IMAD R7, R7, 0x8, R4 ;  /* 0x0000000807077824 */ /* 0x000fc800078e0204 */
[----:B------:R-:W-:-:S05]  /*1570*/  VIADD R4, R7, 0x38070 ;  /* 0x0003807007047836 */ /* 0x000fca0000000000 */
[----:B------:R-:W-:-:S04]  /*1580*/  PRMT R4, R5, 0x654, R4 ;  /* 0x0000065405047816 */ /* 0x000fc80000000004 */
[----:B------:R4:W-:Y:S03]  /*1590*/  SYNCS.ARRIVE.TRANS64.RED.A1T0 RZ, [R4+URZ], RZ ;  /* 0x000000ff04ff79a7 */ /* 0x0009e6000810043f */
.L_x_27:
[----:B------:R-:W-:Y:S05]  /*15a0*/  BSYNC B0 ;  /* 0x0000000000007941 */ /* 0x000fea0003800000 */
.L_x_26:
[----:B------:R-:W-:Y:S05]  /*15b0*/  @P1 BRA `(.L_x_24) ;  /* 0x0000000000041947 */ /* 0x000fea0003800000 */
[----:B------:R-:W-:Y:S01]  /*15c0*/  BPT.TRAP 0x1 ;  /* 0x000000040000795c */ /* 0x000fe20000300000 */
.L_x_24:
[----:B------:R-:W4:Y:S01]  /*15d0*/  S2R R3, SR_TID.X ;  /* 0x0000000000037919 */ /* 0x000f220000002100 */
[----:B------:R-:W-:Y:S01]  /*15e0*/  ULDC.64 UR4, c[0x0][0x280] ;  /* 0x0000a00000047ab9 */ /* 0x000fe20000000a00 */
[----:B------:R-:W0:Y:S01]  /*15f0*/  S2R R6, SR_CTAID.Y ;  /* 0x0000000000067919 */ /* 0x000e220000002600 */
[----:B------:R-:W1:Y:S01]  /*1600*/  S2R R11, SR_CTAID.X ;  /* 0x00000000000b7919 */ /* 0x000e620000002500 */
[----:B----4-:R-:W-:-:S04]  /*1610*/  SHF.R.S32.HI R4, RZ, 0x1f, R3 ;  /* 0x0000001fff047819 */ /* 0x010fc80000011403 */
[----:B------:R-:W-:Y:S01]  /*1620*/  LEA.HI R4, R4, R3, RZ, 0x7 ;  /* 0x0000000304047211 */ /* 0x000fe200078f38ff */
[----:B0-----:R-:W-:-:S03]  /*1630*/  IMAD.SHL.U32 R6, R6, 0x40, RZ ;  /* 0x0000004006067824 */ /* 0x001fc600078e00ff */
[----:B------:R-:W-:Y:S02]  /*1640*/  LOP3.LUT R4, R4, 0xffffff80, RZ, 0xc0, !PT ;  /* 0xffffff8004047812 */ /* 0x000fe400078ec0ff */
[----:B------:R-:W-:-:S03]  /*1650*/  ISETP.GE.AND P0, PT, R6, UR5, PT ;  /* 0x0000000506007c0c */ /* 0x000fc6000bf06270 */
[----:B------:R-:W-:Y:S02]  /*1660*/  IMAD.IADD R10, R3, 0x1, -R4 ;  /* 0x00000001030a7824 */ /* 0x000fe400078e0a04 */
[----:B-1----:R-:W-:-:S03]  /*1670*/  IMAD.SHL.U32 R3, R11, 0x40, RZ ;  /* 0x000000400b037824 */ /* 0x002fc600078e00ff */
[----:B------:R-:W-:Y:S02]  /*1680*/  SHF.R.S32.HI R9, RZ, 0x1f, R10 ;  /* 0x0000001fff097819 */ /* 0x000fe4000001140a */
[----:B------:R-:W-:Y:S02]  /*1690*/  ISETP.GE.OR P0, PT, R3, UR4, P0 ;  /* 0x0000000403007c0c */ /* 0x000fe40008706670 */
[----:B------:R-:W-:-:S04]  /*16a0*/  LEA.HI R4, R9, R10, RZ, 0x2 ;  /* 0x0000000a09047211 */ /* 0x000fc800078f10ff */
[--C-:B------:R-:W-:Y:S02]  /*16b0*/  SHF.R.S32.HI R7, RZ, 0x2, R4.reuse ;  /* 0x00000002ff077819 */ /* 0x100fe40000011404 */
[----:B------:R-:W-:-:S04]  /*16c0*/  SHF.R.S32.HI R8, RZ, 0x1f, R4 ;  /* 0x0000001fff087819 */ /* 0x000fc80000011404 */
[----:B------:R-:W-:-:S04]  /*16d0*/  LEA.HI R8, R8, R7, RZ, 0x3 ;  /* 0x0000000708087211 */ /* 0x000fc800078f18ff */
[----:B------:R-:W-:Y:S01]  /*16e0*/  LOP3.LUT R8, R8, 0xfffffff8, RZ, 0xc0, !PT ;  /* 0xfffffff808087812 */ /* 0x000fe200078ec0ff */
[----:B------:R-:W-:Y:S06]  /*16f0*/  @P0 EXIT ;  /* 0x000000000000094d */ /* 0x000fec0003800000 */
[----:B------:R-:W0:Y:S01]  /*1700*/  LDC.64 R16, c[0x0][0x658] ;  /* 0x00019600ff107b82 */ /* 0x000e220000000a00 */
[----:B------:R-:W-:Y:S01]  /*1710*/  LOP3.LUT R5, R4, 0x7ffffffc, RZ, 0xc0, !PT ;  /* 0x7ffffffc04057812 */ /* 0x000fe200078ec0ff */
[----:B------:R-:W-:Y:S01]  /*1720*/  IMAD.IADD R4, R7, 0x1, -R8 ;  /* 0x0000000107047824 */ /* 0x000fe200078e0a08 */
[----:B------:R-:W-:Y:S02]  /*1730*/  LEA.HI R8, R9, R10, RZ, 0x5 ;  /* 0x0000000a09087211 */ /* 0x000fe400078f28ff */
[----:B---3-5:R-:W-:Y:S01]  /*1740*/  FSETP.NEU.AND P1, PT, R2, RZ, PT ;  /* 0x000000ff0200720b */ /* 0x028fe20003f2d000 */
[----:B------:R-:W-:Y:S01]  /*1750*/  IMAD.IADD R7, R10, 0x1, -R5 ;  /* 0x000000010a077824 */ /* 0x000fe200078e0a05 */
[----:B------:R-:W-:Y:S02]  /*1760*/  SHF.R.S32.HI R5, RZ, 0x1f, R4 ;  /* 0x0000001fff057819 */ /* 0x000fe40000011404 */
[----:B------:R-:W-:Y:S01]  /*1770*/  SHF.R.S32.HI R12, RZ, 0x5, R8 ;  /* 0x00000005ff0c7819 */ /* 0x000fe20000011408 */
[----:B------:R-:W-:-:S02]  /*1780*/  IMAD.SHL.U32 R7, R7, 0x2, RZ ;  /* 0x0000000207077824 */ /* 0x000fc400078e00ff */
[----:B------:R-:W-:-:S03]  /*1790*/  IMAD.WIDE R10, R11, 0x40, R4 ;  /* 0x000000400b0a7825 */ /* 0x000fc600078e0204 */
[----:B------:R-:W-:Y:S01]  /*17a0*/  SHF.R.S32.HI R9, RZ, 0x1f, R7 ;  /* 0x0000001fff097819 */ /* 0x000fe20000011407 */
[----:B------:R-:W-:Y:S01]  /*17b0*/  IMAD R5, R12, -0x10, -R3 ;  /* 0xfffffff00c057824 */ /* 0x000fe200078e0a03 */
[----:B------:R-:W-:Y:S01]  /*17c0*/  IADD3 R8, P0, R6, R7, RZ ;  /* 0x0000000706087210 */ /* 0x000fe20007f1e0ff */
[----:B------:R-:W-:Y:S01]  /*17d0*/  IMAD.WIDE R10, R12, 0x10, R10 ;  /* 0x000000100c0a7825 */ /* 0x000fe200078e020a */
[----:B------:R-:W-:Y:S02]  /*17e0*/  IADD3 R3, -R7, UR5, -R6 ;  /* 0x0000000507037c10 */ /* 0x000fe4000fffe906 */
[----:B------:R-:W-:Y:S02]  /*17f0*/  LEA.HI.X.SX32 R9, R6, R9, 0x1, P0 ;  /* 0x0000000906097211 */ /* 0x000fe400000f0eff */
[----:B------:R-:W-:Y:S01]  /*1800*/  IADD3 R4, R5, UR4, -R4 ;  /* 0x0000000405047c10 */ /* 0x000fe2000fffe804 */
[-C--:B0-----:R-:W-:Y:S01]  /*1810*/  IMAD R5, R11, R16.reuse, RZ ;  /* 0x000000100b057224 */ /* 0x081fe200078e02ff */
[----:B------:R-:W-:Y:S01]  /*1820*/  ISETP.GT.AND P0, PT, R3, RZ, PT ;  /* 0x000000ff0300720c */ /* 0x000fe20003f04270 */
[----:B------:R-:W-:-:S03]  /*1830*/  IMAD.WIDE.U32 R12, R10, R16, R8 ;  /* 0x000000100a0c7225 */ /* 0x000fc600078e0008 */
[----:B------:R-:W-:Y:S01]  /*1840*/  ISETP.GT.AND P3, PT, R4, RZ, P0 ;  /* 0x000000ff0400720c */ /* 0x000fe20000764270 */
[----:B------:R-:W-:Y:S01]  /*1850*/  IMAD R19, R10, R17, R5 ;  /* 0x000000110a137224 */ /* 0x000fe200078e0205 */
[C---:B------:R-:W-:Y:S01]  /*1860*/  SHF.L.U64.HI R5, R16.reuse, 0x3, R17 ;  /* 0x0000000310057819 */ /* 0x040fe20000010211 */
[----:B------:R-:W-:Y:S02]  /*1870*/  IMAD.SHL.U32 R16, R16, 0x8, RZ ;  /* 0x0000000810107824 */ /* 0x000fe400078e00ff */
[----:B------:R-:W-:Y:S01]  /*1880*/  IMAD.IADD R19, R13, 0x1, R19 ;  /* 0x000000010d137824 */ /* 0x000fe200078e0213 */
[----:B------:R-:W-:Y:S07]  /*1890*/  @!P1 BRA `(.L_x_28) ;  /* 0x0000001800649947 */ /* 0x000fee0003800000 */
[----:B------:R-:W-:Y:S01]  /*18a0*/  ULDC.64 UR6, c[0x0][0x630] ;  /* 0x00018c0000067ab9 */ /* 0x000fe20000000a00 */
[----:B------:R-:W-:Y:S01]  /*18b0*/  ULDC.64 UR8, c[0x0][0x628] ;  /* 0x00018a0000087ab9 */ /* 0x000fe20000000a00 */
[----:B------:R-:W-:Y:S01]  /*18c0*/  IMAD R17, R11, UR6, RZ ;  /* 0x000000060b117c24 */ /* 0x000fe2000f8e02ff */
[----:B------:R-:W-:Y:S01]  /*18d0*/  ULDC.64 UR4, c[0x0][0x650] ;  /* 0x0001940000047ab9 */ /* 0x000fe20000000a00 */
[----:B------:R-:W-:-:S04]  /*18e0*/  IMAD.WIDE.U32 R14, R10, UR6, R8 ;  /* 0x000000060a0e7c25 */ /* 0x000fc8000f8e0008 */
[----:B------:R-:W-:Y:S01]  /*18f0*/  IMAD R17, R10, UR7, R17 ;  /* 0x000000070a117c24 */ /* 0x000fe2000f8e0211 */
[----:B------:R-:W-:-:S03]  /*1900*/  LEA R6, P1, R14, UR8, 0x2 ;  /* 0x000000080e067c11 */ /* 0x000fc6000f8210ff */
[----:B------:R-:W-:-:S05]  /*1910*/  IMAD.IADD R7, R15, 0x1, R17 ;  /* 0x000000010f077824 */ /* 0x000fca00078e0211 */
[----:B------:R-:W-:-:S05]  /*1920*/  LEA.HI.X R7, R14, UR9, R7, 0x2, P1 ;  /* 0x000000090e077c11 */ /* 0x000fca00088f1407 */
[----:B------:R-:W3:Y:S01]  /*1930*/  @P3 LDG.E.LTC128B R18, desc[UR12][R6.64] ;  /* 0x0000000c06123981 */ /* 0x000ee2000c1e1920 */
[C---:B------:R-:W-:Y:S01]  /*1940*/  LEA R14, P4, R12.reuse, UR4, 0x2 ;  /* 0x000000040c0e7c11 */ /* 0x040fe2000f8810ff */
[----:B------:R-:W-:Y:S01]  /*1950*/  BSSY B0, `(.L_x_29) ;  /* 0x000000b000007945 */ /* 0x000fe20003800000 */
[----:B------:R-:W-:Y:S02]  /*1960*/  ISETP.GT.AND P1, PT, R3, 0x1, PT ;  /* 0x000000010300780c */ /* 0x000fe40003f24270 */
[----:B------:R-:W-:Y:S02]  /*1970*/  LEA.HI.X R15, R12, UR5, R19, 0x2, P4 ;  /* 0x000000050c0f7c11 */ /* 0x000fe4000a0f1413 */
[----:B------:R-:W-:Y:S02]  /*1980*/  ISETP.GT.AND P2, PT, R4, RZ, P1 ;  /* 0x000000ff0400720c */ /* 0x000fe40000f44270 */
[----:B---3--:R-:W-:-:S05]  /*1990*/  LOP3.LUT R13, R18, 0xffffe000, RZ, 0xc0, !PT ;  /* 0xffffe000120d7812 */ /* 0x008fca00078ec0ff */
[----:B------:R-:W-:-:S04]  /*19a0*/  FMUL R13, R13, R2 ;  /* 0x000000020d0d7220 */ /* 0x000fc80000400000 */
[----:B--2---:R-:W-:-:S05]  /*19b0*/  FFMA R13, R24, R0, R13 ;  /* 0x00000000180d7223 */ /* 0x004fca000000000d */
[----:B------:R-:W-:-:S05]  /*19c0*/  F2FP.TF32.F32.PACK_B R13, R13 ;  /* 0x0000000dff0d723e */ /* 0x000fca00024050ff */
[----:B------:R0:W-:Y:S01]  /*19d0*/  @P3 STG.E desc[UR12][R14.64], R13 ;  /* 0x0000000d0e003986 */ /* 0x0001e2000c10190c */
[----:B------:R-:W-:Y:S05]  /*19e0*/  @!P2 BRA `(.L_x_30) ;  /* 0x000000000004a947 */ /* 0x000fea0003800000 */
[----:B------:R1:W5:Y:S02]  /*19f0*/  LDG.E.LTC128B R18, desc[UR12][R6.64+0x4] ;  /* 0x0000040c06127981 */ /* 0x000364000c1e1920 */
.L_x_30:
[----:B------:R-:W-:Y:S05]  /*1a00*/  BSYNC B0 ;  /* 0x0000000000007941 */ /* 0x000fea0003800000 */
.L_x_29:
[----:B------:R-:W-:Y:S01]  /*1a10*/  USHF.L.U32 UR5, UR6, 0x3, URZ ;  /* 0x0000000306057899 */ /* 0x000fe2000800063f */
[----:B-----5:R-:W-:Y:S01]  /*1a20*/  LOP3.LUT R11, R18, 0xffffe000, RZ, 0xc0, !PT ;  /* 0xffffe000120b7812 */ /* 0x020fe200078ec0ff */
[----:B------:R-:W-:Y:S01]  /*1a30*/  USHF.L.U64.HI UR4, UR6, 0x3, UR7 ;  /* 0x0000000306047899 */ /* 0x000fe20008010207 */
[----:B------:R-:W-:-:S03]  /*1a40*/  ISETP.GT.AND P0, PT, R4, 0x8, P0 ;  /* 0x000000080400780c */ /* 0x000fc60000704270 */
[----:B------:R-:W-:Y:S02]  /*1a50*/  IMAD.U32 R12, RZ, RZ, UR5 ;  /* 0x00000005ff0c7e24 */ /* 0x000fe4000f8e00ff */
[----:B0-----:R-:W-:Y:S02]  /*1a60*/  IMAD.U32 R13, RZ, RZ, UR4 ;  /* 0x00000004ff0d7e24 */ /* 0x001fe4000f8e00ff */
[----:B------:R-:W-:-:S04]  /*1a70*/  IMAD.WIDE.U32 R12, R10, UR6, R12 ;  /* 0x000000060a0c7c25 */ /* 0x000fc8000f8e000c */
[----:B------:R-:W-:Y:S01]  /*1a80*/  FMUL R10, R11, R2 ;  /* 0x000000020b0a7220 */ /* 0x000fe20000400000 */
[----:B------:R-:W-:-:S03]  /*1a90*/  IADD3 R11, P3, R8, R12, RZ ;  /* 0x0000000c080b7210 */ /* 0x000fc60007f7e0ff */
[----:B------:R-:W-:Y:S01]  /*1aa0*/  FFMA R25, R25, R0, R10 ;  /* 0x0000000019197223 */ /* 0x000fe2000000000a */
[----:B------:R-:W-:Y:S01]  /*1ab0*/  @P2 IMAD.MOV.U32 R10, RZ, RZ, R14 ;  /* 0x000000ffff0a2224 */ /* 0x000fe200078e000e */
[----:B------:R-:W-:Y:S02]  /*1ac0*/  IADD3.X R12, R9, R17, R13, P3, !PT ;  /* 0x00000011090c7210 */ /* 0x000fe40001ffe40d */
[C---:B------:R-:W-:Y:S02]  /*1ad0*/  LEA R8, P3, R11.reuse, UR8, 0x2 ;  /* 0x000000080b087c11 */ /* 0x040fe4000f8610ff */
[----:B------:R-:W-:Y:S02]  /*1ae0*/  F2FP.TF32.F32.PACK_B R25, R25 ;  /* 0x00000019ff19723e */ /* 0x000fe400024050ff */
[----:B------:R-:W-:Y:S01]  /*1af0*/  LEA.HI.X R9, R11, UR9, R12, 0x2, P3 ;  /* 0x000000090b097c11 */ /* 0x000fe200098f140c */
[----:B------:R-:W-:-:S05]  /*1b00*/  @P2 IMAD.MOV.U32 R11, RZ, RZ, R15 ;  /* 0x000000ffff0b2224 */ /* 0x000fca00078e000f */
[----:B------:R0:W-:Y:S04]  /*1b10*/  @P2 STG.E desc[UR12][R10.64+0x4], R25 ;  /* 0x000004190a002986 */ /* 0x0001e8000c10190c */
[----:B------:R-:W2:Y:S01]  /*1b20*/  @P0 LDG.E.LTC128B R18, desc[UR12][R8.64] ;  /* 0x0000000c08120981 */ /* 0x000ea2000c1e1920 */
[C---:B------:R-:W-:Y:S01]  /*1b30*/  SHF.L.U64.HI R5, R16.reuse, 0x2, R5 ;  /* 0x0000000210057819 */ /* 0x040fe20000010205 */
[----:B------:R-:W-:Y:S01]  /*1b40*/  BSSY B0, `(.L_x_31) ;  /* 0x000000b000007945 */ /* 0x000fe20003800000 */
[----:B------:R-:W-:Y:S02]  /*1b50*/  LEA R16, P2, R16, R14, 0x2 ;  /* 0x0000000e10107211 */ /* 0x000fe400078410ff */
[----:B------:R-:W-:-:S03]  /*1b60*/  ISETP.GT.AND P1, PT, R4, 0x8, P1 ;  /* 0x000000080400780c */ /* 0x000fc60000f24270 */
[----:B------:R-:W-:Y:S01]  /*1b70*/  IMAD.X R17, R5, 0x1, R15, P2 ;  /* 0x0000000105117824 */ /* 0x000fe200010e060f */
[----:B--2---:R-:W-:-:S05]  /*1b80*/  LOP3.LUT R13, R18, 0xffffe000, RZ, 0xc0, !PT ;  /* 0xffffe000120d7812 */ /* 0x004fca00078ec0ff */
[----:B------:R-:W-:-:S04]  /*1b90*/  FMUL R13, R13, R2 ;  /* 0x000000020d0d7220 */ /* 0x000fc80000400000 */
[----:B------:R-:W-:-:S05]  /*1ba0*/  FFMA R13, R26, R0, R13 ;  /* 0x000000001a0d7223 */ /* 0x000fca000000000d */
[----:B------:R-:W-:-:S05]  /*1bb0*/  F2FP.TF32.F32.PACK_B R13, R13 ;  /* 0x0000000dff0d723e */ /* 0x000fca00024050ff */
[----:B------:R0:W-:Y:S01]  /*1bc0*/  @P0 STG.E desc[UR12][R16.64], R13 ;  /* 0x0000000d10000986 */ /* 0x0001e2000c10190c */
[----:B------:R-:W-:Y:S05]  /*1bd0*/  @!P1 BRA `(.L_x_32) ;  /* 0x0000000000049947 */ /* 0x000fea0003800000 */
[----:B------:R2:W5:Y:S02]  /*1be0*/  LDG.E.LTC128B R18, desc[UR12][R8.64+0x4] ;  /* 0x0000040c08127981 */ /* 0x000564000c1e1920 */
.L_x_32:
[----:B------:R-:W-:Y:S05]  /*1bf0*/  BSYNC B0 ;  /* 0x0000000000007941 */ /* 0x000fea0003800000 */
.L_x_31:
[----:B-----5:R-:W-:Y:S01]  /*1c00*/  LOP3.LUT R5, R18, 0xffffe000, RZ, 0xc0, !PT ;  /* 0xffffe00012057812 */ /* 0x020fe200078ec0ff */
[----:B0-----:R-:W-:Y:S01]  /*1c10*/  @P1 IMAD.MOV.U32 R11, RZ, RZ, R17 ;  /* 0x000000ffff0b1224 */ /* 0x001fe200078e0011 */
[----:B------:R-:W-:Y:S01]  /*1c20*/  ISETP.GT.AND P0, PT, R3, 0x8, PT ;  /* 0x000000080300780c */ /* 0x000fe20003f04270 */
[----:B------:R-:W-:Y:S02]  /*1c30*/  BSSY B0, `(.L_x_33) ;  /* 0x0000009000007945 */ /* 0x000fe40003800000 */
[----:B------:R-:W-:Y:S01]  /*1c40*/  FMUL R10, R5, R2 ;  /* 0x00000002050a7220 */ /* 0x000fe20000400000 */
[----:B------:R-:W-:-:S03]  /*1c50*/  ISETP.GT.AND P2, PT, R4, RZ, P0 ;  /* 0x000000ff0400720c */ /* 0x000fc60000744270 */
[----:B------:R-:W-:Y:S01]  /*1c60*/  FFMA R27, R27, R0, R10 ;  /* 0x000000001b1b7223 */ /* 0x000fe2000000000a */
[----:B------:R-:W-:-:S04]  /*1c70*/  @P1 IMAD.MOV.U32 R10, RZ, RZ, R16 ;  /* 0x000000ffff0a1224 */ /* 0x000fc800078e0010 */
[----:B------:R-:W-:-:S05]  /*1c80*/  F2FP.TF32.F32.PACK_B R27, R27 ;  /* 0x0000001bff1b723e */ /* 0x000fca00024050ff */
[----:B------:R0:W-:Y:S01]  /*1c90*/  @P1 STG.E desc[UR12][R10.64+0x4], R27 ;  /* 0x0000041b0a001986 */ /* 0x0001e2000c10190c */
[----:B------:R-:W-:Y:S05]  /*1ca0*/  @!P2 BRA `(.L_x_34) ;  /* 0x000000000004a947 */ /* 0x000fea0003800000 */
[----:B------:R3:W5:Y:S02]  /*1cb0*/  LDG.E.LTC128B R18, desc[UR12][R6.64+0x20] ;  /* 0x0000200c06127981 */ /* 0x000764000c1e1920 */
.L_x_34:
[----:B------:R-:W-:Y:S05]  /*1cc0*/  BSYNC B0 ;  /* 0x0000000000007941 */ /* 0x000fea0003800000 */
.L_x_33:
[----:B-----5:R-:W-:Y:S01]  /*1cd0*/  LOP3.LUT R5, R18, 0xffffe000, RZ, 0xc0, !PT ;  /* 0xffffe00012057812 */ /* 0x020fe200078ec0ff */
[----:B0-----:R-:W-:Y:S01]  /*1ce0*/  @P2 IMAD.MOV.U32 R10, RZ, RZ, R14 ;  /* 0x000000ffff0a2224 */ /* 0x001fe200078e000e */
[----:B------:R-:W-:Y:S01]  /*1cf0*/  ISETP.GT.AND P1, PT, R3, 0x9, PT ;  /* 0x000000090300780c */ /* 0x000fe20003f24270 */
[----:B------:R-:W-:Y:S01]  /*1d00*/  @P2 IMAD.MOV.U32 R11, RZ, RZ, R15 ;  /* 0x000000ffff0b2224 */ /* 0x000fe200078e000f */
[----:B------:R-:W-:Y:S01]  /*1d10*/  BSSY B0, `(.L_x_35) ;  /* 0x0000008000007945 */ /* 0x000fe20003800000 */
[----:B------:R-:W-:Y:S01]  /*1d20*/  FMUL R5, R5, R2 ;  /* 0x0000000205057220 */ /* 0x000fe20000400000 */
[----:B------:R-:W-:-:S03]  /*1d30*/  ISETP.GT.AND P3, PT, R4, RZ, P1 ;  /* 0x000000ff0400720c */ /* 0x000fc60000f64270 */
[----:B------:R-:W-:-:S05]  /*1d40*/  FFMA R5, R28, R0, R5 ;  /* 0x000000001c057223 */ /* 0x000fca0000000005 */
[----:B------:R-:W-:-:S05]  /*1d50*/  F2FP.TF32.F32.PACK_B R5, R5 ;  /* 0x00000005ff05723e */ /* 0x000fca00024050ff */
[----:B------:R0:W-:Y:S01]  /*1d60*/  @P2 STG.E desc[UR12][R10.64+0x20], R5 ;  /* 0x000020050a002986 */ /* 0x0001e2000c10190c */
[----:B------:R-:W-:Y:S05]  /*1d70*/  @!P3 BRA `(.L_x_36) ;  /* 0x000000000004b947 */ /* 0x000fea0003800000 */
[----:B------:R4:W5:Y:S02]  /*1d80*/  LDG.E.LTC128B R18, desc[UR12][R6.64+0x24] ;  /* 0x0000240c06127981 */ /* 0x000964000c1e1920 */
.L_x_36:
[----:B------:R-:W-:Y:S05]  /*1d90*/  BSYNC B0 ;  /* 0x0000000000007941 */ /* 0x000fea0003800000 */
.L_x_35:
[----:B0----5:R-:W-:Y:S01]  /*1da0*/  LOP3.LUT R5, R18, 0xffffe000, RZ, 0xc0, !PT ;  /* 0xffffe00012057812 */ /* 0x021fe200078ec0ff */
[----:B------:R-:W-:Y:S01]  /*1db0*/  @P3 IMAD.MOV.U32 R11, RZ, RZ, R15 ;  /* 0x000000ffff0b3224 */ /* 0x000fe200078e000f */
[----:B------:R-:W-:Y:S01]  /*1dc0*/  ISETP.GT.AND P0, PT, R4, 0x8, P0 ;  /* 0x000000080400780c */ /* 0x000fe20000704270 */
[----:B------:R-:W-:Y:S02]  /*1dd0*/  BSSY B0, `(.L_x_37) ;  /* 0x0000008000007945 */ /* 0x000fe40003800000 */
[----:B------:R-:W-:-:S04]  /*1de0*/  FMUL R10, R5, R2 ;  /* 0x00000002050a7220 */ /* 0x000fc80000400000 */
[----:B------:R-:W-:Y:S01]  /*1df0*/  FFMA R29, R29, R0, R10 ;  /* 0x000000001d1d7223 */ /* 0x000fe2000000000a */
[----:B------:R-:W-:-:S04]  /*1e00*/  @P3 IMAD.MOV.U32 R10, RZ, RZ, R14 ;  /* 0x000000ffff0a3224 */ /* 0x000fc800078e000e */
[----:B------:R-:W-:-:S05]  /*1e10*/  F2FP.TF32.F32.PACK_B R29, R29 ;  /* 0x0000001dff1d723e */ /* 0x000fca00024050ff */
[----:B------:R0:W-:Y:S01]  /*1e20*/  @P3 STG.E desc[UR12][R10.64+0x24], R29 ;  /* 0x0000241d0a003986 */ /* 0x0001e2000c10190c */
[----:B------:R-:W-:Y:S05]  /*1e30*/  @!P0 BRA `(.L_x_38) ;  /* 0x0000000000048947 */ /* 0x000fea0003800000 */
[----:B------:R0:W5:Y:S02]  /*1e40*/  LDG.E.LTC128B R18, desc[UR12][R8.64+0x20] ;  /* 0x0000200c08127981 */ /* 0x000164000c1e1920 */
.L_x_38:
[----:B------:R-:W-:Y:S05]  /*1e50*/  BSYNC B0 ;  /* 0x0000000000007941 */ /* 0x000fea0003800000 */
.L_x_37:
[----:B-----5:R-:W-:Y:S01]  /*1e60*/  LOP3.LUT R5, R18, 0xffffe000, RZ, 0xc0, !PT ;  /* 0xffffe00012057812 */ /* 0x020fe200078ec0ff */
[----:B0-----:R-:W-:Y:S01]  /*1e70*/  @P0 IMAD.MOV.U32 R10, RZ, RZ, R16 ;  /* 0x000000ffff0a0224 */ /* 0x001fe200078e0010 */
[----:B------:R-:W-:Y:S01]  /*1e80*/  ISETP.GT.AND P1, PT, R4, 0x8, P1 ;  /* 0x000000080400780c */ /* 0x000fe20000f24270 */
[----:B------:R-:W-:Y:S01]  /*1e90*/  @P0 IMAD.MOV.U32 R11, RZ, RZ, R17 ;  /* 0x000000ffff0b0224 */ /* 0x000fe200078e0011 */
[----:B------:R-:W-:Y:S01]  /*1ea0*/  BSSY B0, `(.L_x_39) ;  /* 0x0000007000007945 */ /* 0x000fe20003800000 */
[----:B------:R-:W-:-:S04]  /*1eb0*/  FMUL R5, R5, R2 ;  /* 0x0000000205057220 */ /* 0x000fc80000400000 */
[----:B------:R-:W-:-:S05]  /*1ec0*/  FFMA R5, R30, R0, R5 ;  /* 0x000000001e057223 */ /* 0x000fca0000000005 */
[----:B------:R-:W-:-:S05]  /*1ed0*/  F2FP.TF32.F32.PACK_B R5, R5 ;  /* 0x00000005ff05723e */ /* 0x000fca00024050ff */
[----:B------:R0:W-:Y:S01]  /*1ee0*/  @P0 STG.E desc[UR12][R10.64+0x20], R5 ;  /* 0x000020050a000986 */ /* 0x0001e2000c10190c */
[----:B------:R-:W-:Y:S05]  /*1ef0*/  @!P1 BRA `(.L_x_40) ;  /* 0x0000000000049947 */ /* 0x000fea0003800000 */
[----:B------:R0:W5:Y:S02]  /*1f00*/  LDG.E.LTC128B R18, desc[UR12][R8.64+0x24] ;  /* 0x0000240c08127981 */ /* 0x000164000c1e1920 */
.L_x_40:
[----:B------:R-:W-:Y:S05]  /*1f10*/  BSYNC B0 ;  /* 0x0000000000007941 */ /* 0x000fea0003800000 */
.L_x_39:
[----:B0----5:R-:W-:Y:S01]  /*1f20*/  LOP3.LUT R5, R18, 0xffffe000, RZ, 0xc0, !PT ;  /* 0xffffe00012057812 */ /* 0x021fe200078ec0ff */
[----:B------:R-:W-:Y:S01]  /*1f30*/  @P1 IMAD.MOV.U32 R11, RZ, RZ, R17 ;  /* 0x000000ffff0b1224 */ /* 0x000fe200078e0011 */
        /* <DEDUP_REMOVED lines=10> */
.L_x_42:
[----:B------:R-:W-:Y:S05]  /*1fe0*/  BSYNC B0 ;  /* 0x0000000000007941 */ /* 0x000fea0003800000 */
.L_x_41:
        /* <DEDUP_REMOVED lines=12> */
.L_x_44:
[----:B------:R-:W-:Y:S05]  /*20b0*/  BSYNC B0 ;  /* 0x0000000000007941 */ /* 0x000fea0003800000 */
.L_x_43:
        /* <DEDUP_REMOVED lines=11> */
.L_x_46:
[----:B------:R-:W-:Y:S05]  /*2170*/  BSYNC B0 ;  /* 0x0000000000007941 */ /* 0x000fea0003800000 */
.L_x_45:
        /* <DEDUP_REMOVED lines=11> */
.L_x_48:
[----:B------:R-:W-:Y:S05]  /*2230*/  BSYNC B0 ;  /* 0x0000000000007941 */ /* 0x000fea0003800000 */
.L_x_47:
        /* <DEDUP_REMOVED lines=12> */
.L_x_50:
[----:B------:R-:W-:Y:S05]  /*2300*/  BSYNC B0 ;  /* 0x0000000000007941 */ /* 0x000fea0003800000 */
.L_x_49:
        /* <DEDUP_REMOVED lines=12> */
.L_x_52:
[----:B------:R-:W-:Y:S05]  /*23d0*/  BSYNC B0 ;  /* 0x0000000000007941 */ /* 0x000fea0003800000 */
.L_x_51:
        /* <DEDUP_REMOVED lines=11> */
.L_x_54:
[----:B------:R-:W-:Y:S05]  /*2490*/  BSYNC B0 ;  /* 0x0000000000007941 */ /* 0x000fea0003800000 */
.L_x_53:
        /* <DEDUP_REMOVED lines=11> */
.L_x_56:
[----:B------:R-:W-:Y:S05]  /*2550*/  BSYNC B0 ;  /* 0x0000000000007941 */ /* 0x000fea0003800000 */
.L_x_55:
        /* <DEDUP_REMOVED lines=12> */
.L_x_58:
[----:B------:R-:W-:Y:S05]  /*2620*/  BSYNC B0 ;  /* 0x0000000000007941 */ /* 0x000fea0003800000 */
.L_x_57:
        /* <DEDUP_REMOVED lines=12> */
.L_x_60:
[----:B------:R-:W-:Y:S05]  /*26f0*/  BSYNC B0 ;  /* 0x0000000000007941 */ /* 0x000fea0003800000 */
.L_x_59:
        /* <DEDUP_REMOVED lines=11> */
.L_x_62:
[----:B------:R-:W-:Y:S05]  /*27b0*/  BSYNC B0 ;  /* 0x0000000000007941 */ /* 0x000fea0003800000 */
.L_x_61:
        /* <DEDUP_REMOVED lines=11> */
.L_x_64:
[----:B------:R-:W-:Y:S05]  /*2870*/  BSYNC B0 ;  /* 0x0000000000007941 */ /* 0x000fea0003800000 */
.L_x_63:
        /* <DEDUP_REMOVED lines=12> */
.L_x_66:
[----:B------:R-:W-:Y:S05]  /*2940*/  BSYNC B0 ;  /* 0x0000000000007941 */ /* 0x000fea0003800000 */
.L_x_65:
        /* <DEDUP_REMOVED lines=12> */
.L_x_68:
[----:B------:R-:W-:Y:S05]  /*2a10*/  BSYNC B0 ;  /* 0x0000000000007941 */ /* 0x000fea0003800000 */
.L_x_67:
        /* <DEDUP_REMOVED lines=11> */
.L_x_70:
[----:B------:R-:W-:Y:S05]  /*2ad0*/  BSYNC B0 ;  /* 0x0000000000007941 */ /* 0x000fea0003800000 */
.L_x_69:
        /* <DEDUP_REMOVED lines=11> */
.L_x_72:
[----:B------:R-:W-:Y:S05]  /*2b90*/  BSYNC B0 ;  /* 0x0000000000007941 */ /* 0x000fea0003800000 */
.L_x_71:
        /* <DEDUP_REMOVED lines=12> */
.L_x_74:
[----:B------:R-:W-:Y:S05]  /*2c60*/  BSYNC B0 ;  /* 0x0000000000007941 */ /* 0x000fea0003800000 */
.L_x_73:
        /* <DEDUP_REMOVED lines=12> */
.L_x_76:
[----:B------:R-:W-:Y:S05]  /*2d30*/  BSYNC B0 ;  /* 0x0000000000007941 */ /* 0x000fea0003800000 */
.L_x_75:
        /* <DEDUP_REMOVED lines=11> */
.L_x_78:
[----:B------:R-:W-:Y:S05]  /*2df0*/  BSYNC B0 ;  /* 0x0000000000007941 */ /* 0x000fea0003800000 */
.L_x_77:
        /* <DEDUP_REMOVED lines=11> */
.L_x_80:
[----:B------:R-:W-:Y:S05]  /*2eb0*/  BSYNC B0 ;  /* 0x0000000000007941 */ /* 0x000fea0003800000 */
.L_x_79:
        /* <DEDUP_REMOVED lines=12> */
.L_x_82:
[----:B------:R-:W-:Y:S05]  /*2f80*/  BSYNC B0 ;  /* 0x0000000000007941 */ /* 0x000fea0003800000 */
.L_x_81:
        /* <DEDUP_REMOVED lines=12> */
.L_x_84:
[----:B------:R-:W-:Y:S05]  /*3050*/  BSYNC B0 ;  /* 0x0000000000007941 */ /* 0x000fea0003800000 */
.L_x_83:
[----:B-----5:R-:W-:Y:S01]  /*3060*/  LOP3.LUT R3, R18, 0xffffe000, RZ, 0xc0, !PT ;  /* 0xffffe00012037812 */ /* 0x020fe200078ec0ff */
[----:B------:R-:W-:Y:S01]  /*3070*/  BSSY B0, `(.L_x_85) ;  /* 0x0000008000007945 */ /* 0x000fe20003800000 */
[----:B------:R-:W-:-:S03]  /*3080*/  ISETP.GT.AND P0, PT, R4, 0x8, P0 ;  /* 0x000000080400780c */ /* 0x000fc60000704270 */
[----:B01-34-:R-:W-:-:S04]  /*3090*/  FMUL R6, R3, R2 ;  /* 0x0000000203067220 */ /* 0x01bfc80000400000 */
[----:B------:R-:W-:-:S05]  /*30a0*/  FFMA R53, R53, R0, R6 ;  /* 0x0000000035357223 */ /* 0x000fca0000000006 */
[----:B------:R-:W-:-:S05]  /*30b0*/  F2FP.TF32.F32.PACK_B R53, R53 ;  /* 0x00000035ff35723e */ /* 0x000fca00024050ff */
[----:B------:R0:W-:Y:S01]  /*30c0*/  @P3 STG.E desc[UR12][R14.64+0xe4], R53 ;  /* 0x0000e4350e003986 */ /* 0x0001e2000c10190c */
[----:B------:R-:W-:Y:S05]  /*30d0*/  @!P0 BRA `(.L_x_86) ;  /* 0x0000000000048947 */ /* 0x000fea0003800000 */
[----:B------:R1:W5:Y:S02]  /*30e0*/  LDG.E.LTC128B R18, desc[UR12][R8.64+0xe0] ;  /* 0x0000e00c08127981 */ /* 0x000364000c1e1920 */
.L_x_86:
[----:B------:R-:W-:Y:S05]  /*30f0*/  BSYNC B0 ;  /* 0x0000000000007941 */ /* 0x000fea0003800000 */
.L_x_85:
[----:B-----5:R-:W-:Y:S01]  /*3100*/  LOP3.LUT R3, R18, 0xffffe000, RZ, 0xc0, !PT ;  /* 0xffffe00012037812 */ /* 0x020fe200078ec0ff */
[----:B------:R-:W-:Y:S01]  /*3110*/  @P0 IMAD.MOV.U32 R5, RZ, RZ, R17 ;  /* 0x000000ffff050224 */ /* 0x000fe200078e0011 */
        /* <DEDUP_REMOVED lines=9> */
.L_x_88:
[----:B------:R-:W-:Y:S05]  /*31b0*/  BSYNC B0 ;  /* 0x0000000000007941 */ /* 0x000fea0003800000 */
.L_x_87:
[----:B---3-5:R-:W-:-:S05]  /*31c0*/  LOP3.LUT R3, R18, 0xffffe000, RZ, 0xc0, !PT ;  /* 0xffffe00012037812 */ /* 0x028fca00078ec0ff */
[----:B------:R-:W-:-:S04]  /*31d0*/  FMUL R2, R3, R2 ;  /* 0x0000000203027220 */ /* 0x000fc80000400000 */
[----:B------:R-:W-:Y:S01]  /*31e0*/  FFMA R2, R55, R0, R2 ;  /* 0x0000000037027223 */ /* 0x000fe20000000002 */
[----:B------:R-:W-:Y:S06]  /*31f0*/  @!P1 EXIT ;  /* 0x000000000000994d */ /* 0x000fec0003800000 */
[----:B------:R-:W-:-:S05]  /*3200*/  F2FP.TF32.F32.PACK_B R3, R2 ;  /* 0x00000002ff03723e */ /* 0x000fca00024050ff */
[----:B------:R-:W-:Y:S01]  /*3210*/  STG.E desc[UR12][R16.64+0xe4], R3 ;  /* 0x0000e40310007986 */ /* 0x000fe2000c10190c */
[----:B------:R-:W-:Y:S05]  /*3220*/  EXIT ;  /* 0x000000000000794d */ /* 0x000fea0003800000 */
.L_x_28:
[----:B------:R-:W-:Y:S01]  /*3230*/  ULDC.64 UR4, c[0x0][0x650] ;  /* 0x0001940000047ab9 */ /* 0x000fe20000000a00 */
[-C--:B--2---:R-:W-:Y:S01]  /*3240*/  FMUL R9, R24, R0.reuse ;  /* 0x0000000018097220 */ /* 0x084fe20000400000 */
[----:B------:R-:W-:Y:S01]  /*3250*/  LEA R6, P1, R12, UR4, 0x2 ;  /* 0x000000040c067c11 */ /* 0x000fe2000f8210ff */
[-C--:B------:R-:W-:Y:S01]  /*3260*/  FMUL R25, R25, R0.reuse ;  /* 0x0000000019197220 */ /* 0x080fe20000400000 */
[----:B------:R-:W-:Y:S01]  /*3270*/  ISETP.GT.AND P2, PT, R3, 0x1, PT ;  /* 0x000000010300780c */ /* 0x000fe20003f44270 */
[-C--:B------:R-:W-:Y:S01]  /*3280*/  FMUL R11, R26, R0.reuse ;  /* 0x000000001a0b7220 */ /* 0x080fe20000400000 */
[----:B------:R-:W-:Y:S01]  /*3290*/  F2FP.TF32.F32.PACK_B R9, R9 ;  /* 0x00000009ff09723e */ /* 0x000fe200024050ff */
[-C--:B------:R-:W-:Y:S01]  /*32a0*/  FMUL R27, R27, R0.reuse ;  /* 0x000000001b1b7220 */ /* 0x080fe20000400000 */
[----:B------:R-:W-:Y:S01]  /*32b0*/  LEA.HI.X R7, R12, UR5, R19, 0x2, P1 ;  /* 0x000000050c077c11 */ /* 0x000fe200088f1413 */
[-C--:B------:R-:W-:Y:S01]  /*32c0*/  FMUL R29, R29, R0.reuse ;  /* 0x000000001d1d7220 */ /* 0x080fe20000400000 */
[----:B------:R-:W-:Y:S01]  /*32d0*/  ISETP.GT.AND P4, PT, R4, RZ, P2 ;  /* 0x000000ff0400720c */ /* 0x000fe20001784270 */
[-C--:B------:R-:W-:Y:S01]  /*32e0*/  FMUL R13, R30, R0.reuse ;  /* 0x000000001e0d7220 */ /* 0x080fe20000400000 */
[----:B------:R-:W-:Y:S01]  /*32f0*/  ISETP.GT.AND P2, PT, R4, 0x8, P2 ;  /* 0x000000080400780c */ /* 0x000fe20001744270 */
[----:B------:R0:W-:Y:S01]  /*3300*/  @P3 STG.E desc[UR12][R6.64], R9 ;  /* 0x0000000906003986 */ /* 0x0001e2000c10190c */
[----:B------:R-:W-:Y:S01]  /*3310*/  SHF.L.U64.HI R5, R16, 0x2, R5 ;  /* 0x0000000210057819 */ /* 0x000fe20000010205 */
[-C--:B------:R-:W-:Y:S01]  /*3320*/  FMUL R31, R31, R0.reuse ;  /* 0x000000001f1f7220 */ /* 0x080fe20000400000 */
[----:B------:R-:W-:Y:S01]  /*3330*/  ISETP.GT.AND P1, PT, R4, 0x8, P0 ;  /* 0x000000080400780c */ /* 0x000fe20000724270 */
[----:B------:R-:W-:Y:S01]  /*3340*/  FMUL R33, R33, R0 ;  /* 0x0000000021217220 */ /* 0x000fe20000400000 */
[----:B------:R-:W-:Y:S01]  /*3350*/  LEA R16, P3, R16, R6, 0x2 ;  /* 0x0000000610107211 */ /* 0x000fe200078610ff */
[-C--:B------:R-:W-:Y:S01]  /*3360*/  FMUL R35, R35, R0.reuse ;  /* 0x0000000023237220 */ /* 0x080fe20000400000 */
[----:B------:R-:W-:Y:S01]  /*3370*/  F2FP.TF32.F32.PACK_B R25, R25 ;  /* 0x00000019ff19723e */ /* 0x000fe200024050ff */
[-C--:B------:R-:W-:Y:S01]  /*3380*/  FMUL R37, R37, R0.reuse ;  /* 0x0000000025257220 */ /* 0x080fe20000400000 */
[----:B------:R-:W-:Y:S01]  /*3390*/  F2FP.TF32.F32.PACK_B R11, R11 ;  /* 0x0000000bff0b723e */ /* 0x000fe200024050ff */
[----:B------:R-:W-:Y:S01]  /*33a0*/  IMAD.X R17, R5, 0x1, R7, P3 ;  /* 0x0000000105117824 */ /* 0x000fe200018e0607 */
[----:B------:R-:W-:Y:S01]  /*33b0*/  F2FP.TF32.F32.PACK_B R27, R27 ;  /* 0x0000001bff1b723e */ /* 0x000fe200024050ff */
[--C-:B------:R-:W-:Y:S01]  /*33c0*/  @P2 IMAD.MOV.U32 R8, RZ, RZ, R16.reuse ;  /* 0x000000ffff082224 */ /* 0x100fe200078e0010 */
[C---:B------:R-:W-:Y:S01]  /*33d0*/  ISETP.GT.AND P0, PT, R3.reuse, 0x8, PT ;  /* 0x000000080300780c */ /* 0x040fe20003f04270 */
[--C-:B0-----:R-:W-:Y:S01]  /*33e0*/  @P2 IMAD.MOV.U32 R9, RZ, RZ, R17.reuse ;  /* 0x000000ffff092224 */ /* 0x101fe200078e0011 */
[----:B------:R-:W-:Y:S01]  /*33f0*/  @P4 STG.E desc[UR12][R6.64+0x4], R25 ;  /* 0x0000041906004986 */ /* 0x000fe2000c10190c */
[----:B------:R-:W-:Y:S01]  /*3400*/  ISETP.GT.AND P3, PT, R3, 0x9, PT ;  /* 0x000000090300780c */ /* 0x000fe20003f64270 */
[-C--:B------:R-:W-:Y:S01]  /*3410*/  FMUL R5, R28, R0.reuse ;  /* 0x000000001c057220 */ /* 0x080fe20000400000 */
[C---:B------:R-:W-:Y:S01]  /*3420*/  ISETP.GT.AND P4, PT, R4.reuse, RZ, P0 ;  /* 0x000000ff0400720c */ /* 0x040fe20000784270 */
[----:B------:R0:W-:Y:S01]  /*3430*/  @P1 STG.E desc[UR12][R16.64], R11 ;  /* 0x0000000b10001986 */ /* 0x0001e2000c10190c */
[C---:B------:R-:W-:Y:S01]  /*3440*/  ISETP.GT.AND P1, PT, R4.reuse, RZ, P3 ;  /* 0x000000ff0400720c */ /* 0x040fe20001f24270 */
[-C--:B------:R-:W-:Y:S01]  /*3450*/  FMUL R39, R39, R0.reuse ;  /* 0x0000000027277220 */ /* 0x080fe20000400000 */
[C---:B------:R-:W-:Y:S01]  /*3460*/  ISETP.GT.AND P3, PT, R4.reuse, 0x8, P3 ;  /* 0x000000080400780c */ /* 0x040fe20001f64270 */
[----:B------:R1:W-:Y:S01]  /*3470*/  @P2 STG.E desc[UR12][R8.64+0x4], R27 ;  /* 0x0000041b08002986 */ /* 0x0003e2000c10190c */
[----:B------:R-:W-:Y:S01]  /*3480*/  ISETP.GT.AND P2, PT, R4, 0x8, P0 ;  /* 0x000000080400780c */ /* 0x000fe20000744270 */
[-C--:B------:R-:W-:Y:S01]  /*3490*/  FMUL R41, R41, R0.reuse ;  /* 0x0000000029297220 */ /* 0x080fe20000400000 */
[----:B------:R-:W-:Y:S01]  /*34a0*/  F2FP.TF32.F32.PACK_B R5, R5 ;  /* 0x00000005ff05723e */ /* 0x000fe200024050ff */
[-C--:B------:R-:W-:Y:S01]  /*34b0*/  FMUL R43, R43, R0.reuse ;  /* 0x000000002b2b7220 */ /* 0x080fe20000400000 */
[----:B------:R-:W-:Y:S01]  /*34c0*/  F2FP.TF32.F32.PACK_B R29, R29 ;  /* 0x0000001dff1d723e */ /* 0x000fe200024050ff */
[-C--:B------:R-:W-:Y:S01]  /*34d0*/  FMUL R45, R45, R0.reuse ;  /* 0x000000002d2d7220 */ /* 0x080fe20000400000 */
[----:B------:R-:W-:Y:S01]  /*34e0*/  F2FP.TF32.F32.PACK_B R13, R13 ;  /* 0x0000000dff0d723e */ /* 0x000fe200024050ff */
[----:B------:R2:W-:Y:S01]  /*34f0*/  @P4 STG.E desc[UR12][R6.64+0x20], R5 ;  /* 0x0000200506004986 */ /* 0x0005e2000c10190c */
[C---:B------:R-:W-:Y:S01]  /*3500*/  ISETP.GT.AND P0, PT, R3.reuse, 0x10, PT ;  /* 0x000000100300780c */ /* 0x040fe20003f04270 */
[-C--:B0-----:R-:W-:Y:S01]  /*3510*/  FMUL R11, R34, R0.reuse ;  /* 0x00000000220b7220 */ /* 0x081fe20000400000 */
[----:B------:R-:W-:Y:S01]  /*3520*/  F2FP.TF32.F32.PACK_B R31, R31 ;  /* 0x0000001fff1f723e */ /* 0x000fe200024050ff */
[----:B------:R-:W-:Y:S01]  /*3530*/  @P1 STG.E desc[UR12][R6.64+0x24], R29 ;  /* 0x0000241d06001986 */ /* 0x000fe2000c10190c */
[----:B------:R-:W-:Y:S01]  /*3540*/  ISETP.GT.AND P1, PT, R3, 0x11, PT ;  /* 0x000000110300780c */ /* 0x000fe20003f24270 */
[----:B-1----:R-:W-:Y:S01]  /*3550*/  @P2 IMAD.MOV.U32 R8, RZ, RZ, R16 ;  /* 0x000000ffff082224 */ /* 0x002fe200078e0010 */
[C---:B------:R-:W-:Y:S01]  /*3560*/  ISETP.GT.AND P5, PT, R4.reuse, RZ, P0 ;  /* 0x000000ff0400720c */ /* 0x040fe200007a4270 */
[----:B------:R-:W-:Y:S01]  /*3570*/  @P2 IMAD.MOV.U32 R9, RZ, RZ, R17 ;  /* 0x000000ffff092224 */ /* 0x000fe200078e0011 */
[----:B------:R-:W-:Y:S01]  /*3580*/  ISETP.GT.AND P4, PT, R4, RZ, P1 ;  /* 0x000000ff0400720c */ /* 0x000fe20000f84270 */
[-C--:B------:R-:W-:Y:S01]  /*3590*/  FMUL R47, R47, R0.reuse ;  /* 0x000000002f2f7220 */ /* 0x080fe20000400000 */
[----:B------:R-:W-:Y:S01]  /*35a0*/  F2FP.TF32.F32.PACK_B R33, R33 ;  /* 0x00000021ff21723e */ /* 0x000fe200024050ff */
[-C--:B--2---:R-:W-:Y:S01]  /*35b0*/  FMUL R5, R32, R0.reuse ;  /* 0x0000000020057220 */ /* 0x084fe20000400000 */
[----:B------:R0:W-:Y:S01]  /*35c0*/  @P2 STG.E desc[UR12][R8.64+0x20], R13 ;  /* 0x0000200d08002986 */ /* 0x0001e2000c10190c */
[----:B------:R-:W-:Y:S01]  /*35d0*/  ISETP.GT.AND P2, PT, R4, 0x8, P0 ;  /* 0x000000080400780c */ /* 0x000fe20000744270 */
[-C--:B------:R-:W-:Y:S01]  /*35e0*/  FMUL R49, R49, R0.reuse ;  /* 0x0000000031317220 */ /* 0x080fe20000400000 */
[----:B------:R-:W-:Y:S01]  /*35f0*/  ISETP.GT.AND P0, PT, R3, 0x18, PT ;  /* 0x000000180300780c */ /* 0x000fe20003f04270 */
[-C--:B------:R-:W-:Y:S01]  /*3600*/  FMUL R51, R51, R0.reuse ;  /* 0x0000000033337220 */ /* 0x080fe20000400000 */
[----:B------:R-:W-:Y:S01]  /*3610*/  F2FP.TF32.F32.PACK_B R5, R5 ;  /* 0x00000005ff05723e */ /* 0x000fe200024050ff */
[-C--:B------:R-:W-:Y:S01]  /*3620*/  FMUL R53, R53, R0.reuse ;  /* 0x0000000035357220 */ /* 0x080fe20000400000 */
[----:B------:R-:W-:Y:S01]  /*3630*/  F2FP.TF32.F32.PACK_B R11, R11 ;  /* 0x0000000bff0b723e */ /* 0x000fe200024050ff */
[----:B------:R-:W-:Y:S01]  /*3640*/  FMUL R15, R54, R0 ;  /* 0x00000000360f7220 */ /* 0x000fe20000400000 */
[----:B------:R-:W-:-:S02]  /*3650*/  F2FP.TF32.F32.PACK_B R35, R35 ;  /* 0x00000023ff23723e */ /* 0x000fc400024050ff */
[----:B------:R-:W-:Y:S01]  /*3660*/  F2FP.TF32.F32.PACK_B R37, R37 ;  /* 0x00000025ff25723e */ /* 0x000fe200024050ff */
[----:B0-----:R-:W-:Y:S02]  /*3670*/  @P3 IMAD.MOV.U32 R8, RZ, RZ, R16 ;  /* 0x000000ffff083224 */ /* 0x001fe400078e0010 */
[----:B------:R-:W-:Y:S01]  /*3680*/  FMUL R13, R38, R0 ;  /* 0x00000000260d7220 */ /* 0x000fe20000400000 */
[----:B------:R-:W-:Y:S01]  /*3690*/  @P3 IMAD.MOV.U32 R9, RZ, RZ, R17 ;  /* 0x000000ffff093224 */ /* 0x000fe200078e0011 */
[----:B------:R-:W-:Y:S02]  /*36a0*/  F2FP.TF32.F32.PACK_B R39, R39 ;  /* 0x00000027ff27723e */ /* 0x000fe400024050ff */
[----:B------:R-:W-:Y:S02]  /*36b0*/  F2FP.TF32.F32.PACK_B R41, R41 ;  /* 0x00000029ff29723e */ /* 0x000fe400024050ff */
[----:B------:R0:W-:Y:S01]  /*36c0*/  @P3 STG.E desc[UR12][R8.64+0x24], R31 ;  /* 0x0000241f08003986 */ /* 0x0001e2000c10190c */
[----:B------:R-:W-:-:S02]  /*36d0*/  ISETP.GT.AND P3, PT, R4, 0x8, P1 ;  /* 0x000000080400780c */ /* 0x000fc40000f64270 */
[----:B------:R-:W-:Y:S01]  /*36e0*/  ISETP.GT.AND P1, PT, R3, 0x19, PT ;  /* 0x000000190300780c */ /* 0x000fe20003f24270 */
[----:B------:R1:W-:Y:S01]  /*36f0*/  @P5 STG.E desc[UR12][R6.64+0x40], R5 ;  /* 0x0000400506005986 */ /* 0x0003e2000c10190c */
[C---:B------:R-:W-:Y:S02]  /*3700*/  ISETP.GT.AND P5, PT, R4.reuse, RZ, P0 ;  /* 0x000000ff0400720c */ /* 0x040fe400007a4270 */
[----:B------:R-:W-:Y:S01]  /*3710*/  F2FP.TF32.F32.PACK_B R13, R13 ;  /* 0x0000000dff0d723e */ /* 0x000fe200024050ff */
[----:B------:R-:W-:Y:S01]  /*3720*/  @P4 STG.E desc[UR12][R6.64+0x44], R33 ;  /* 0x0000442106004986 */ /* 0x000fe2000c10190c */
[----:B------:R-:W-:Y:S02]  /*3730*/  ISETP.GT.AND P4, PT, R4, RZ, P1 ;  /* 0x000000ff0400720c */ /* 0x000fe40000f84270 */
[----:B------:R-:W-:Y:S01]  /*3740*/  F2FP.TF32.F32.PACK_B R43, R43 ;  /* 0x0000002bff2b723e */ /* 0x000fe200024050ff */
[----:B0-----:R-:W-:Y:S01]  /*3750*/  @P2 IMAD.MOV.U32 R8, RZ, RZ, R16 ;  /* 0x000000ffff082224 */ /* 0x001fe200078e0010 */
[----:B------:R-:W-:Y:S01]  /*3760*/  F2FP.TF32.F32.PACK_B R45, R45 ;  /* 0x0000002dff2d723e */ /* 0x000fe200024050ff */
[----:B------:R-:W-:Y:S01]  /*3770*/  @P2 IMAD.MOV.U32 R9, RZ, RZ, R17 ;  /* 0x000000ffff092224 */ /* 0x000fe200078e0011 */
[----:B------:R-:W-:Y:S01]  /*3780*/  F2FP.TF32.F32.PACK_B R47, R47 ;  /* 0x0000002fff2f723e */ /* 0x000fe200024050ff */
[----:B-1----:R-:W-:Y:S01]  /*3790*/  FMUL R5, R36, R0 ;  /* 0x0000000024057220 */ /* 0x002fe20000400000 */
[----:B------:R-:W-:-:S02]  /*37a0*/  F2FP.TF32.F32.PACK_B R49, R49 ;  /* 0x00000031ff31723e */ /* 0x000fc400024050ff */
[----:B------:R0:W-:Y:S01]  /*37b0*/  @P2 STG.E desc[UR12][R8.64+0x40], R11 ;  /* 0x0000400b08002986 */ /* 0x0001e2000c10190c */
[----:B------:R-:W-:Y:S02]  /*37c0*/  ISETP.GT.AND P2, PT, R4, 0x8, P0 ;  /* 0x000000080400780c */ /* 0x000fe40000744270 */
[----:B------:R-:W-:Y:S02]  /*37d0*/  F2FP.TF32.F32.PACK_B R5, R5 ;  /* 0x00000005ff05723e */ /* 0x000fe400024050ff */
[----:B------:R-:W-:Y:S02]  /*37e0*/  ISETP.GT.AND P0, PT, R3, 0x20, PT ;  /* 0x000000200300780c */ /* 0x000fe40003f04270 */
[----:B------:R-:W-:Y:S02]  /*37f0*/  F2FP.TF32.F32.PACK_B R51, R51 ;  /* 0x00000033ff33723e */ /* 0x000fe400024050ff */
[----:B------:R-:W-:Y:S02]  /*3800*/  F2FP.TF32.F32.PACK_B R53, R53 ;  /* 0x00000035ff35723e */ /* 0x000fe400024050ff */
[----:B------:R-:W-:Y:S01]  /*3810*/  F2FP.TF32.F32.PACK_B R15, R15 ;  /* 0x0000000fff0f723e */ /* 0x000fe200024050ff */
[----:B0-----:R-:W-:-:S02]  /*3820*/  @P3 IMAD.MOV.U32 R8, RZ, RZ, R16 ;  /* 0x000000ffff083224 */ /* 0x001fc400078e0010 */
[----:B------:R-:W-:Y:S01]  /*3830*/  FMUL R11, R42, R0 ;  /* 0x000000002a0b7220 */ /* 0x000fe20000400000 */
[----:B------:R-:W-:-:S04]  /*3840*/  @P3 IMAD.MOV.U32 R9, RZ, RZ, R17 ;  /* 0x000000ffff093224 */ /* 0x000fc800078e0011 */
[----:B------:R-:W-:Y:S01]  /*3850*/  F2FP.TF32.F32.PACK_B R11, R11 ;  /* 0x0000000bff0b723e */ /* 0x000fe200024050ff */
[----:B------:R0:W-:Y:S01]  /*3860*/  @P3 STG.E desc[UR12][R8.64+0x44], R35 ;  /* 0x0000442308003986 */ /* 0x0001e2000c10190c */
[C---:B------:R-:W-:Y:S02]  /*3870*/  ISETP.GT.AND P3, PT, R4.reuse, 0x8, P1 ;  /* 0x000000080400780c */ /* 0x040fe40000f64270 */
[C---:B------:R-:W-:Y:S01]  /*3880*/  ISETP.GT.AND P1, PT, R3.reuse, 0x21, PT ;  /* 0x000000210300780c */ /* 0x040fe20003f24270 */
[----:B------:R1:W-:Y:S01]  /*3890*/  @P5 STG.E desc[UR12][R6.64+0x60], R5 ;  /* 0x0000600506005986 */ /* 0x0003e2000c10190c */
[C---:B------:R-:W-:Y:S02]  /*38a0*/  ISETP.GT.AND P5, PT, R4.reuse, RZ, P0 ;  /* 0x000000ff0400720c */ /* 0x040fe400007a4270 */
[----:B------:R-:W-:Y:S01]  /*38b0*/  ISETP.GT.AND P0, PT, R4, 0x8, P0 ;  /* 0x000000080400780c */ /* 0x000fe20000704270 */
[----:B------:R-:W-:Y:S01]  /*38c0*/  @P4 STG.E desc[UR12][R6.64+0x64], R37 ;  /* 0x0000642506004986 */ /* 0x000fe2000c10190c */
[----:B------:R-:W-:Y:S01]  /*38d0*/  ISETP.GT.AND P4, PT, R3, 0x29, PT ;  /* 0x000000290300780c */ /* 0x000fe20003f84270 */
[----:B0-----:R-:W-:-:S03]  /*38e0*/  @P2 IMAD.MOV.U32 R8, RZ, RZ, R16 ;  /* 0x000000ffff082224 */ /* 0x001fc600078e0010 */
[C---:B------:R-:W-:Y:S01]  /*38f0*/  ISETP.GT.AND P6, PT, R4.reuse, RZ, P4 ;  /* 0x000000ff0400720c */ /* 0x040fe200027c4270 */
[----:B------:R-:W-:Y:S01]  /*3900*/  @P2 IMAD.MOV.U32 R9, RZ, RZ, R17 ;  /* 0x000000ffff092224 */ /* 0x000fe200078e0011 */
[----:B------:R-:W-:Y:S01]  /*3910*/  ISETP.GT.AND P4, PT, R4, 0x8, P4 ;  /* 0x000000080400780c */ /* 0x000fe20002784270 */
[----:B-1----:R-:W-:-:S03]  /*3920*/  FMUL R5, R40, R0 ;  /* 0x0000000028057220 */ /* 0x002fc60000400000 */
[----:B------:R0:W-:Y:S01]  /*3930*/  @P2 STG.E desc[UR12][R8.64+0x60], R13 ;  /* 0x0000600d08002986 */ /* 0x0001e2000c10190c */
[C---:B------:R-:W-:Y:S02]  /*3940*/  ISETP.GT.AND P2, PT, R4.reuse, RZ, P1 ;  /* 0x000000ff0400720c */ /* 0x040fe40000f44270 */
[----:B------:R-:W-:Y:S02]  /*3950*/  F2FP.TF32.F32.PACK_B R5, R5 ;  /* 0x00000005ff05723e */ /* 0x000fe400024050ff */
[----:B------:R-:W-:Y:S02]  /*3960*/  ISETP.GT.AND P1, PT, R4, 0x8, P1 ;  /* 0x000000080400780c */ /* 0x000fe40000f24270 */
[----:B------:R-:W-:Y:S02]  /*3970*/  @P6 IMAD.MOV.U32 R2, RZ, RZ, R6 ;  /* 0x000000ffff026224 */ /* 0x000fe400078e0006 */
[----:B0-----:R-:W-:Y:S02]  /*3980*/  @P3 IMAD.MOV.U32 R8, RZ, RZ, R16 ;  /* 0x000000ffff083224 */ /* 0x001fe400078e0010 */
[----:B------:R-:W-:Y:S01]  /*3990*/  FMUL R13, R52, R0 ;  /* 0x00000000340d7220 */ /* 0x000fe20000400000 */
[----:B------:R-:W-:-:S04]  /*39a0*/  @P3 IMAD.MOV.U32 R9, RZ, RZ, R17 ;  /* 0x000000ffff093224 */ /* 0x000fc800078e0011 */
[----:B------:R-:W-:Y:S01]  /*39b0*/  F2FP.TF32.F32.PACK_B R13, R13 ;  /* 0x0000000dff0d723e */ /* 0x000fe200024050ff */
[----:B------:R0:W-:Y:S04]  /*39c0*/  @P3 STG.E desc[UR12][R8.64+0x64], R39 ;  /* 0x0000642708003986 */ /* 0x0001e8000c10190c */
[----:B------:R1:W-:Y:S01]  /*39d0*/  @P5 STG.E desc[UR12][R6.64+0x80], R5 ;  /* 0x0000800506005986 */ /* 0x0003e2000c10190c */
[----:B------:R-:W-:-:S03]  /*39e0*/  ISETP.GT.AND P5, PT, R3, 0x28, PT ;  /* 0x000000280300780c */ /* 0x000fc60003fa4270 */
[----:B------:R-:W-:Y:S01]  /*39f0*/  @P2 STG.E desc[UR12][R6.64+0x84], R41 ;  /* 0x0000842906002986 */ /* 0x000fe2000c10190c */
[C---:B------:R-:W-:Y:S02]  /*3a00*/  ISETP.GT.AND P3, PT, R4.reuse, RZ, P5 ;  /* 0x000000ff0400720c */ /* 0x040fe40002f64270 */
[----:B------:R-:W-:Y:S01]  /*3a10*/  ISETP.GT.AND P5, PT, R4, 0x8, P5 ;  /* 0x000000080400780c */ /* 0x000fe20002fa4270 */
[----:B0-----:R-:W-:Y:S01]  /*3a20*/  @P0 IMAD.MOV.U32 R8, RZ, RZ, R16 ;  /* 0x000000ffff080224 */ /* 0x001fe200078e0010 */
[----:B------:R-:W-:Y:S01]  /*3a30*/  ISETP.GT.AND P2, PT, R3, 0x31, PT ;  /* 0x000000310300780c */ /* 0x000fe20003f44270 */
[----:B------:R-:W-:Y:S02]  /*3a40*/  @P0 IMAD.MOV.U32 R9, RZ, RZ, R17 ;  /* 0x000000ffff090224 */ /* 0x000fe400078e0011 */
[----:B-1----:R-:W-:-:S03]  /*3a50*/  FMUL R5, R44, R0 ;  /* 0x000000002c057220 */ /* 0x002fc60000400000 */
[----:B------:R0:W-:Y:S01]  /*3a60*/  @P0 STG.E desc[UR12][R8.64+0x80], R11 ;  /* 0x0000800b08000986 */ /* 0x0001e2000c10190c */
[----:B------:R-:W-:Y:S02]  /*3a70*/  ISETP.GT.AND P0, PT, R3, 0x39, PT ;  /* 0x000000390300780c */ /* 0x000fe40003f04270 */
[----:B------:R-:W-:Y:S01]  /*3a80*/  F2FP.TF32.F32.PACK_B R5, R5 ;  /* 0x00000005ff05723e */ /* 0x000fe200024050ff */
[----:B0-----:R-:W-:Y:S02]  /*3a90*/  @P1 IMAD.MOV.U32 R8, RZ, RZ, R16 ;  /* 0x000000ffff081224 */ /* 0x001fe400078e0010 */
[----:B------:R-:W-:Y:S01]  /*3aa0*/  FMUL R11, R46, R0 ;  /* 0x000000002e0b7220 */ /* 0x000fe20000400000 */
[----:B------:R-:W-:-:S04]  /*3ab0*/  @P1 IMAD.MOV.U32 R9, RZ, RZ, R17 ;  /* 0x000000ffff091224 */ /* 0x000fc800078e0011 */
[----:B------:R-:W-:Y:S01]  /*3ac0*/  F2FP.TF32.F32.PACK_B R11, R11 ;  /* 0x0000000bff0b723e */ /* 0x000fe200024050ff */
[----:B------:R0:W-:Y:S01]  /*3ad0*/  @P1 STG.E desc[UR12][R8.64+0x84], R43 ;  /* 0x0000842b08001986 */ /* 0x0001e2000c10190c */
[----:B------:R-:W-:-:S03]  /*3ae0*/  ISETP.GT.AND P1, PT, R3, 0x38, PT ;  /* 0x000000380300780c */ /* 0x000fc60003f24270 */
[----:B------:R1:W-:Y:S01]  /*3af0*/  @P3 STG.E desc[UR12][R6.64+0xa0], R5 ;  /* 0x0000a00506003986 */ /* 0x0003e2000c10190c */
[----:B------:R-:W-:Y:S01]  /*3b00*/  ISETP.GT.AND P3, PT, R3, 0x30, PT ;  /* 0x000000300300780c */ /* 0x000fe20003f64270 */
[----:B------:R-:W-:-:S05]  /*3b10*/  @P6 IMAD.MOV.U32 R3, RZ, RZ, R7 ;  /* 0x000000ffff036224 */ /* 0x000fca00078e0007 */
[----:B------:R2:W-:Y:S01]  /*3b20*/  @P6 STG.E desc[UR12][R2.64+0xa4], R45 ;  /* 0x0000a42d02006986 */ /* 0x0005e2000c10190c */
[----:B------:R-:W-:Y:S01]  /*3b30*/  ISETP.GT.AND P6, PT, R4, RZ, P3 ;  /* 0x000000ff0400720c */ /* 0x000fe20001fc4270 */
[-C--:B0-----:R-:W-:Y:S01]  /*3b40*/  FMUL R9, R50, R0.reuse ;  /* 0x0000000032097220 */ /* 0x081fe20000400000 */
[----:B------:R-:W-:Y:S01]  /*3b50*/  ISETP.GT.AND P3, PT, R4, 0x8, P3 ;  /* 0x000000080400780c */ /* 0x000fe20001f64270 */
[-C--:B-1----:R-:W-:Y:S01]  /*3b60*/  FMUL R5, R48, R0.reuse ;  /* 0x0000000030057220 */ /* 0x082fe20000400000 */
[----:B------:R-:W-:Y:S02]  /*3b70*/  FMUL R0, R55, R0 ;  /* 0x0000000037007220 */ /* 0x000fe40000400000 */
[----:B------:R-:W-:Y:S02]  /*3b80*/  F2FP.TF32.F32.PACK_B R9, R9 ;  /* 0x00000009ff09723e */ /* 0x000fe400024050ff */
[----:B------:R-:W-:Y:S01]  /*3b90*/  F2FP.TF32.F32.PACK_B R5, R5 ;  /* 0x00000005ff05723e */ /* 0x000fe200024050ff */
[----:B--2---:R-:W-:-:S02]  /*3ba0*/  @P5 IMAD.MOV.U32 R2, RZ, RZ, R16 ;  /* 0x000000ffff025224 */ /* 0x004fc400078e0010 */
[----:B------:R-:W-:-:S05]  /*3bb0*/  @P5 IMAD.MOV.U32 R3, RZ, RZ, R17 ;  /* 0x000000ffff035224 */ /* 0x000fca00078e0011 */
[----:B------:R0:W-:Y:S01]  /*3bc0*/  @P5 STG.E desc[UR12][R2.64+0xa0], R11 ;  /* 0x0000a00b02005986 */ /* 0x0001e2000c10190c */
[C---:B------:R-:W-:Y:S02]  /*3bd0*/  ISETP.GT.AND P5, PT, R4.reuse, RZ, P2 ;  /* 0x000000ff0400720c */ /* 0x040fe400017a4270 */
[----:B------:R-:W-:Y:S01]  /*3be0*/  ISETP.GT.AND P2, PT, R4, 0x8, P2 ;  /* 0x000000080400780c */ /* 0x000fe20001744270 */
[----:B0-----:R-:W-:Y:S02]  /*3bf0*/  @P4 IMAD.MOV.U32 R2, RZ, RZ, R16 ;  /* 0x000000ffff024224 */ /* 0x001fe400078e0010 */
        /* <DEDUP_REMOVED lines=11> */
[----:B------:R0:W-:Y:S02]  /*3cb0*/  @P5 STG.E desc[UR12][R2.64+0xc4], R49 ;  /* 0x0000c43102005986 */ /* 0x0001e4000c10190c */
        /* <DEDUP_REMOVED lines=8> */
[----:B------:R0:W-:Y:S04]  /*3d40*/  @P4 STG.E desc[UR12][R2.64+0xe0], R13 ;  /* 0x0000e00d02004986 */ /* 0x0001e8000c10190c */
[----:B------:R1:W-:Y:S01]  /*3d50*/  @P6 STG.E desc[UR12][R6.64+0xe4], R53 ;  /* 0x0000e43506006986 */ /* 0x0003e2000c10190c */
[----:B0-----:R-:W-:Y:S02]  /*3d60*/  @P1 IMAD.MOV.U32 R2, RZ, RZ, R16 ;  /* 0x000000ffff021224 */ /* 0x001fe400078e0010 */
[----:B------:R-:W-:-:S05]  /*3d70*/  @P1 IMAD.MOV.U32 R3, RZ, RZ, R17 ;  /* 0x000000ffff031224 */ /* 0x000fca00078e0011 */
[----:B------:R1:W-:Y:S01]  /*3d80*/  @P1 STG.E desc[UR12][R2.64+0xe0], R15 ;  /* 0x0000e00f02001986 */ /* 0x0003e2000c10190c */
[----:B------:R-:W-:Y:S05]  /*3d90*/  @!P0 EXIT ;  /* 0x000000000000894d */ /* 0x000fea0003800000 */
[----:B-1----:R-:W-:-:S05]  /*3da0*/  F2FP.TF32.F32.PACK_B R3, R0 ;  /* 0x00000000ff03723e */ /* 0x002fca00024050ff */
[----:B------:R-:W-:Y:S01]  /*3db0*/  STG.E desc[UR12][R16.64+0xe4], R3 ;  /* 0x0000e40310007986 */ /* 0x000fe2000c10190c */
[----:B------:R-:W-:Y:S05]  /*3dc0*/  EXIT ;  /* 0x000000000000794d */ /* 0x000fea0003800000 */
.L_x_14:
[----:B------:R-:W-:-:S13]  /*3dd0*/  ISETP.NE.AND P0, PT, R14, RZ, PT ;  /* 0x000000ff0e00720c */ /* 0x000fda0003f05270 */
[----:B------:R-:W-:Y:S05]  /*3de0*/  @P0 EXIT ;  /* 0x000000000000094d */ /* 0x000fea0003800000 */
[----:B------:R-:W-:Y:S01]  /*3df0*/  ELECT P0, URZ, PT ;  /* 0x00000000003f782f */ /* 0x000fe20003800000 */
[----:B------:R-:W-:-:S12]  /*3e00*/  BSSY B0, `(.L_x_89) ;  /* 0x0000086000007945 */ /* 0x000fd80003800000 */
[----:B------:R-:W-:Y:S05]  /*3e10*/  @!P0 BRA `(.L_x_90) ;  /* 0x0000000800108947 */ /* 0x000fea0003800000 */
[----:B------:R-:W-:-:S13]  /*3e20*/  ISETP.GE.AND P0, PT, R6, 0x1, PT ;  /* 0x000000010600780c */ /* 0x000fda0003f06270 */
[----:B------:R-:W-:Y:S05]  /*3e30*/  @!P0 BRA `(.L_x_90) ;  /* 0x0000000800088947 */ /* 0x000fea0003800000 */
[----:B---3-5:R-:W2:Y:S01]  /*3e40*/  S2R R2, SR_CgaCtaId ;  /* 0x0000000000027919 */ /* 0x028ea20000008800 */
[----:B------:R-:W-:Y:S01]  /*3e50*/  IMAD.SHL.U32 R21, R7, 0x40, RZ ;  /* 0x0000004007157824 */ /* 0x000fe200078e00ff */
[----:B------:R-:W-:Y:S01]  /*3e60*/  ULDC UR4, c[0x0][0x384] ;  /* 0x0000e10000047ab9 */ /* 0x000fe20000000800 */
[----:B------:R-:W-:Y:S01]  /*3e70*/  LOP3.LUT P0, RZ, R8, 0x1f, RZ, 0xc0, !PT ;  /* 0x0000001f08ff7812 */ /* 0x000fe2000780c0ff */
[----:B------:R-:W-:Y:S01]  /*3e80*/  ULDC UR5, c[0x0][0x388] ;  /* 0x0000e20000057ab9 */ /* 0x000fe20000000800 */
[C---:B------:R-:W-:Y:S01]  /*3e90*/  ISETP.NE.AND P1, PT, R9.reuse, RZ, PT ;  /* 0x000000ff0900720c */ /* 0x040fe20003f25270 */
[----:B------:R-:W-:Y:S01]  /*3ea0*/  VIADD R24, R6, 0x1 ;  /* 0x0000000106187836 */ /* 0x000fe20000000000 */
[----:B------:R-:W-:Y:S01]  /*3eb0*/  ISETP.NE.OR P0, PT, R9, RZ, !P0 ;  /* 0x000000ff0900720c */ /* 0x000fe20004705670 */
[----:B------:R-:W-:Y:S01]  /*3ec0*/  IMAD.MOV.U32 R7, RZ, RZ, 0x1 ;  /* 0x00000001ff077424 */ /* 0x000fe200078e00ff */
[----:B------:R-:W-:Y:S01]  /*3ed0*/  LOP3.LUT R23, R3, 0x2, RZ, 0xfc, !PT ;  /* 0x0000000203177812 */ /* 0x000fe200078efcff */
[----:B------:R-:W-:Y:S01]  /*3ee0*/  IMAD.MOV.U32 R11, RZ, RZ, RZ ;  /* 0x000000ffff0b7224 */ /* 0x000fe200078e00ff */
[----:B01----:R-:W-:-:S02]  /*3ef0*/  CS2R R12, SRZ ;  /* 0x00000000000c7805 */ /* 0x003fc4000001ff00 */
[----:B------:R-:W-:Y:S01]  /*3f00*/  CS2R R14, SRZ ;  /* 0x00000000000e7805 */ /* 0x000fe2000001ff00 */
[----:B--2---:R-:W-:-:S05]  /*3f10*/  IMAD.SHL.U32 R0, R2, 0x20, RZ ;  /* 0x0000002002007824 */ /* 0x004fca00078e00ff */
[----:B------:R-:W-:Y:S01]  /*3f20*/  LOP3.LUT R5, R0, 0x20, RZ, 0xc0, !PT ;  /* 0x0000002000057812 */ /* 0x000fe200078ec0ff */
[----:B------:R-:W-:Y:S02]  /*3f30*/  IMAD.SHL.U32 R0, R2, 0x400, RZ ;  /* 0x0000040002007824 */ /* 0x000fe400078e00ff */
[----:B------:R-:W-:-:S03]  /*3f40*/  IMAD.HI.U32 R2, R21, UR4, RZ ;  /* 0x0000000415027c27 */ /* 0x000fc6000f8e00ff */
[----:B------:R-:W-:Y:S01]  /*3f50*/  LOP3.LUT R0, R0, 0x400, RZ, 0xc0, !PT ;  /* 0x0000040000007812 */ /* 0x000fe200078ec0ff */
[----:B------:R-:W-:Y:S01]  /*3f60*/  IMAD R10, R10, 0x40, R5 ;  /* 0x000000400a0a7824 */ /* 0x000fe200078e0205 */
[----:B------:R-:W-:-:S07]  /*3f70*/  SHF.R.U32.HI R2, RZ, UR5, R2 ;  /* 0x00000005ff027c19 */ /* 0x000fce0008011602 */
.L_x_94:
[----:B------:R-:W0:Y:S01]  /*3f80*/  S2R R5, SR_CgaCtaId ;  /* 0x0000000000057919 */ /* 0x000e220000008800 */
[----:B------:R-:W-:-:S04]  /*3f90*/  MOV R4, 0x400 ;  /* 0x0000040000047802 */ /* 0x000fc80000000f00 */
[----:B0-----:R-:W-:Y:S02]  /*3fa0*/  LEA R17, R5, R4, 0x18 ;  /* 0x0000000405117211 */ /* 0x001fe400078ec0ff */
[----:B------:R-:W-:-:S03]  /*3fb0*/  SHF.L.U32 R4, R7, 0x1f, RZ ;  /* 0x0000001f07047819 */ /* 0x000fc600000006ff */
[----:B------:R-:W-:-:S07]  /*3fc0*/  IMAD R9, R11, 0x8, R17 ;  /* 0x000000080b097824 */ /* 0x000fce00078e0211 */
.L_x_91:
[----:B0-----:R0:W1:Y:S02]  /*3fd0*/  SYNCS.PHASECHK.TRANS64.TRYWAIT P2, [R9+URZ+0x38070], R4 ;  /* 0x03807004090075a7 */ /* 0x001064000804017f */
[----:B-1----:R-:W-:Y:S05]  /*3fe0*/  @!P2 NANOSLEEP.SYNCS 0x989680 ;  /* 0x009896800000a95d */ /* 0x002fea0003900000 */
[----:B------:R-:W1:Y:S02]  /*3ff0*/  @!P2 SYNCS.PHASECHK.TRANS64 P2, [R9+URZ+0x38070], R4 ;  /* 0x038070040900a5a7 */ /* 0x000e64000804007f */
[----:B-1----:R-:W-:Y:S05]  /*4000*/  @!P2 BRA `(.L_x_91) ;  /* 0xfffffffc00f0a947 */ /* 0x002fea000383ffff */
[----:B0-----:R-:W0:Y:S02]  /*4010*/  @!P1 LDC R4, c[0x0][0x580] ;  /* 0x00016000ff049b82 */ /* 0x001e240000000800 */
[----:B0-----:R0:W-:Y:S02]  /*4020*/  @!P1 SYNCS.ARRIVE.TRANS64 RZ, [R9+URZ+0x38000], R4 ;  /* 0x0380000409ff99a7 */ /* 0x0011e4000800003f */
[----:B0-----:R-:W-:-:S04]  /*4030*/  PRMT R4, R23, 0x9910, RZ ;  /* 0x0000991017047816 */ /* 0x001fc800000000ff */
[----:B------:R-:W-:-:S13]  /*4040*/  ISETP.NE.AND P2, PT, R4, 0x2, PT ;  /* 0x000000020400780c */ /* 0x000fda0003f45270 */
[----:B------:R-:W-:Y:S05]  /*4050*/  @P2 BRA `(.L_x_92) ;  /* 0x0000000000042947 */ /* 0x000fea0003800000 */
[----:B------:R-:W-:Y:S01]  /*4060*/  BPT.TRAP 0x1 ;  /* 0x000000040000795c */ /* 0x000fe20000300000 */
.L_x_92:
[----:B------:R-:W-:Y:S05]  /*4070*/  @P0 BRA `(.L_x_93) ;  /* 0x0000000000040947 */ /* 0x000fea0003800000 */
[----:B------:R-:W-:Y:S01]  /*4080*/  BPT.TRAP 0x1 ;  /* 0x000000040000795c */ /* 0x000fe20000300000 */
.L_x_93:
[----:B------:R-:W0:Y:S01]  /*4090*/  LDC R16, c[0x0][0x380] ;  /* 0x0000e000ff107b82 */ /* 0x000e220000000800 */
[----:B------:R-:W-:Y:S01]  /*40a0*/  R2UR UR4, R2 ;  /* 0x00000000020472ca */ /* 0x000fe200000e0000 */
[----:B------:R-:W-:Y:S01]  /*40b0*/  ULDC UR24, c[0x0][0x38c] ;  /* 0x0000e30000187ab9 */ /* 0x000fe20000000800 */
[----:B------:R-:W-:Y:S01]  /*40c0*/  R2UR UR13, R21 ;  /* 0x00000000150d72ca */ /* 0x000fe200000e0000 */
[----:B------:R-:W-:Y:S01]  /*40d0*/  UISETP.NE.AND UP0, UPT, UR24, 0x1, UPT ;  /* 0x000000011800788c */ /* 0x000fe2000bf05270 */
[----:B------:R-:W-:Y:S01]  /*40e0*/  R2UR UR17, R9 ;  /* 0x00000000091172ca */ /* 0x000fe200000e0000 */
[----:B------:R-:W-:Y:S01]  /*40f0*/  ULDC UR12, c[0x0][0x3ec] ;  /* 0x0000fb00000c7ab9 */ /* 0x000fe20000000800 */
[C---:B------:R-:W-:Y:S01]  /*4100*/  R2UR UR18, R14.reuse ;  /* 0x000000000e1272ca */ /* 0x040fe200000e0000 */
[----:B------:R-:W1:Y:S01]  /*4110*/  LDC.64 R18, c[0x0][0x3f8] ;  /* 0x0000fe00ff127b82 */ /* 0x000e620000000a00 */
[----:B------:R-:W-:Y:S01]  /*4120*/  VIADD R14, R14, 0x1 ;  /* 0x000000010e0e7836 */ /* 0x000fe20000000000 */
[----:B------:R-:W-:Y:S01]  /*4130*/  R2UR UR10, R17 ;  /* 0x00000000110a72ca */ /* 0x000fe200000e0000 */
[----:B------:R-:W-:Y:S01]  /*4140*/  VIADD R24, R24, 0xffffffff ;  /* 0xffffffff18187836 */ /* 0x000fe20000000000 */
[----:B------:R-:W-:Y:S01]  /*4150*/  R2UR UR16, R11 ;  /* 0x000000000b1072ca */ /* 0x000fe200000e0000 */
[----:B------:R-:W-:Y:S01]  /*4160*/  ULDC.64 UR28, c[0x0][0x198] ;  /* 0x00006600001c7ab9 */ /* 0x000fe20000000a00 */
[----:B------:R-:W-:Y:S01]  /*4170*/  ULDC.64 UR20, c[0x0][0x3f0] ;  /* 0x0000fc0000147ab9 */ /* 0x000fe20000000a00 */
[----:B------:R-:W-:Y:S01]  /*4180*/  @UP0 ULDC.64 UR8, c[0x0][0x390] ;  /* 0x0000e40000080ab9 */ /* 0x000fe20000000a00 */
[----:B------:R-:W1:Y:S01]  /*4190*/  LDC.64 R4, c[0x0][0x3d0] ;  /* 0x0000f400ff047b82 */ /* 0x000e620000000a00 */
[----:B------:R-:W-:Y:S01]  /*41a0*/  ISETP.GT.AND P6, PT, R24, 0x1, PT ;  /* 0x000000011800780c */ /* 0x000fe20003fc4270 */
[----:B------:R-:W-:-:S02]  /*41b0*/  UIADD3 UR17, UR17, 0x38000, URZ ;  /* 0x0003800011117890 */ /* 0x000fc4000fffe03f */
[----:B------:R-:W-:Y:S01]  /*41c0*/  USHF.L.U32 UR18, UR18, 0x5, URZ ;  /* 0x0000000512127899 */ /* 0x000fe2000800063f */
[----:B------:R-:W-:Y:S01]  /*41d0*/  UMOV UR31, 0x30000 ;  /* 0x00030000001f7882 */ /* 0x000fe20000000000 */
[----:B------:R-:W-:Y:S01]  /*41e0*/  UMOV UR26, 0x0 ;  /* 0x00000000001a7882 */ /* 0x000fe20000000000 */
[----:B0-----:R-:W-:Y:S01]  /*41f0*/  ISETP.NE.AND P2, PT, R16, 0x1, PT ;  /* 0x000000011000780c */ /* 0x001fe20003f45270 */
[----:B------:R-:W0:Y:S01]  /*4200*/  LDC R20, c[0x0][0x400] ;  /* 0x00010000ff147b82 */ /* 0x000e220000000800 */
[----:B------:R-:W-:Y:S01]  /*4210*/  ULEA UR16, UR16, UR10, 0xd ;  /* 0x0000000a10107291 */ /* 0x000fe2000f8e683f */
[----:B------:R-:W-:-:S10]  /*4220*/  UMOV UR27, 0x10000000 ;  /* 0x10000000001b7882 */ /* 0x000fd40000000000 */
[----:B------:R-:W-:Y:S01]  /*4230*/  @P2 IMAD.U32 R8, RZ, RZ, UR4 ;  /* 0x00000004ff082e24 */ /* 0x000fe2000f8e00ff */
[----:B------:R-:W-:-:S04]  /*4240*/  ULDC.64 UR4, c[0x0][0x3c8] ;  /* 0x0000f20000047ab9 */ /* 0x000fc80000000a00 */
[----:B------:R-:W-:Y:S01]  /*4250*/  @P2 R2UR UR13, R8 ;  /* 0x00000000080d22ca */ /* 0x000fe200000e0000 */
[C---:B------:R-:W-:Y:S01]  /*4260*/  IMAD R8, R11.reuse, 0x800, R0 ;  /* 0x000008000b087824 */ /* 0x040fe200078e0200 */
[----:B------:R-:W-:Y:S01]  /*4270*/  ISETP.NE.AND P2, PT, R14, UR15, PT ;  /* 0x0000000f0e007c0c */ /* 0x000fe2000bf45270 */
[----:B------:R-:W-:Y:S02]  /*4280*/  VIADD R11, R11, 0x1 ;  /* 0x000000010b0b7836 */ /* 0x000fe40000000000 */
[----:B------:R-:W-:Y:S01]  /*4290*/  IMAD R22, R8, 0x4, R17 ;  /* 0x0000000408167824 */ /* 0x000fe200078e0211 */
[----:B------:R-:W-:Y:S01]  /*42a0*/  SEL R14, R14, RZ, P2 ;  /* 0x000000ff0e0e7207 */ /* 0x000fe20001000000 */
[----:B------:R-:W2:Y:S01]  /*42b0*/  LDC.64 R8, c[0x0][0x3e0] ;  /* 0x0000f800ff087b82 */ /* 0x000ea20000000a00 */
[----:B-1----:R-:W-:Y:S01]  /*42c0*/  IMAD R17, R13, R4, R19 ;  /* 0x000000040d117224 */ /* 0x002fe200078e0213 */
[----:B------:R-:W-:Y:S01]  /*42d0*/  ISETP.NE.AND P5, PT, R11, 0xe, PT ;  /* 0x0000000e0b00780c */ /* 0x000fe20003fa5270 */
[----:B------:R-:W-:Y:S01]  /*42e0*/  IMAD R4, R15, UR5, R18 ;  /* 0x000000050f047c24 */ /* 0x000fe2000f8e0212 */
[----:B------:R-:W-:Y:S01]  /*42f0*/  ULDC UR5, c[0x0][0x398] ;  /* 0x0000e60000057ab9 */ /* 0x000fe20000000800 */
[----:B0-----:R-:W-:Y:S01]  /*4300*/  IMAD R5, R12, R5, R20 ;  /* 0x000000050c057224 */ /* 0x001fe200078e0214 */
[----:B------:R-:W-:Y:S01]  /*4310*/  UIMAD.WIDE.U32 UR6, UR13, UR8, URZ ;  /* 0x000000080d0672a5 */ /* 0x000fe2000f8e003f */
[----:B------:R-:W-:Y:S01]  /*4320*/  IMAD.U32 R4, R17, 0x20, R4 ;  /* 0x0000002011047824 */ /* 0x000fe200078e0004 */
[----:B------:R-:W-:Y:S01]  /*4330*/  UIADD3 UR6, -UR13, URZ, URZ ;  /* 0x0000003f0d067290 */ /* 0x000fe2000fffe13f */
[----:B------:R-:W-:Y:S01]  /*4340*/  VIADD R17, R15, 0x1 ;  /* 0x000000010f117836 */ /* 0x000fe20000000000 */
[----:B------:R-:W-:Y:S01]  /*4350*/  UMOV UR14, UR13 ;  /* 0x0000000d000e7c82 */ /* 0x000fe20008000000 */
[----:B------:R-:W-:Y:S01]  /*4360*/  @UP0 USHF.R.U32.HI UR14, URZ, UR9, UR7 ;  /* 0x000000093f0e0299 */ /* 0x000fe20008011607 */
[----:B------:R-:W-:Y:S01]  /*4370*/  @P2 IMAD.MOV R17, RZ, RZ, R15 ;  /* 0x000000ffff112224 */ /* 0x000fe200078e020f */
[----:B------:R-:W-:Y:S01]  /*4380*/  UISETP.NE.AND UP0, UPT, UR5, 0x1, UPT ;  /* 0x000000010500788c */ /* 0x000fe2000bf05270 */
[----:B------:R-:W-:Y:S01]  /*4390*/  IMAD R16, R16, UR6, R21 ;  /* 0x0000000610107c24 */ /* 0x000fe2000f8e0215 */
[----:B------:R-:W-:Y:S01]  /*43a0*/  ULDC.64 UR8, c[0x0][0x3c0] ;  /* 0x0000f00000087ab9 */ /* 0x000fe20000000a00 */
[----:B------:R-:W-:Y:S01]  /*43b0*/  IMAD.U32 R4, R5, 0x400, R4 ;  /* 0x0000040005047824 */ /* 0x000fe200078e0004 */
[----:B------:R-:W-:Y:S01]  /*43c0*/  R2UR UR23, R22 ;  /* 0x00000000161772ca */ /* 0x000fe200000e0000 */
[----:B------:R-:W-:Y:S01]  /*43d0*/  UMOV UR22, UR14 ;  /* 0x0000000e00167c82 */ /* 0x000fe20008000000 */
[----:B------:R-:W-:Y:S01]  /*43e0*/  R2UR UR19, R16 ;  /* 0x00000000101372ca */ /* 0x000fe200000e0000 */
[----:B------:R-:W-:Y:S01]  /*43f0*/  UIADD3 UR7, -UR14, URZ, URZ ;  /* 0x0000003f0e077290 */ /* 0x000fe2000fffe13f */
[----:B------:R-:W-:Y:S01]  /*4400*/  R2UR UR25, R4 ;  /* 0x00000000041972ca */ /* 0x000fe200000e0000 */
[----:B------:R-:W-:Y:S01]  /*4410*/  VIADD R4, R13, 0x1 ;  /* 0x000000010d047836 */ /* 0x000fe20000000000 */
[----:B------:R-:W-:Y:S01]  /*4420*/  UIADD3 UR6, UP1, UR28, 0xf0, URZ ;  /* 0x000000f01c067890 */ /* 0x000fe2000ff3e03f */
[----:B--2---:R-:W-:Y:S01]  /*4430*/  ISETP.NE.AND P3, PT, R17, R8, PT ;  /* 0x000000081100720c */ /* 0x004fe20003f65270 */
[----:B------:R-:W-:Y:S01]  /*4440*/  @UP0 ULDC UR10, c[0x0][0x39c] ;  /* 0x0000e700000a0ab9 */ /* 0x000fe20000000800 */
[----:B------:R-:W-:Y:S01]  /*4450*/  @UP0 ULDC UR30, c[0x0][0x3a0] ;  /* 0x0000e800001e0ab9 */ /* 0x000fe20000000800 */
[----:B------:R-:W-:Y:S01]  /*4460*/  UIMAD.WIDE.U32 UR10, UR14, UR10, URZ ;  /* 0x0000000a0e0a72a5 */ /* 0x000fe2000f8e003f */
[----:B------:R-:W-:Y:S01]  /*4470*/  VIADD R5, R12, 0x1 ;  /* 0x000000010c057836 */ /* 0x000fe20000000000 */
[----:B------:R-:W-:Y:S01]  /*4480*/  UIMAD UR7, UR24, UR7, UR13 ;  /* 0x00000007180772a4 */ /* 0x000fe2000f8e020d */
[----:B------:R-:W-:Y:S01]  /*4490*/  R2UR UR13, R13 ;  /* 0x000000000d0d72ca */ /* 0x000fe200000e0000 */
[----:B------:R-:W-:Y:S01]  /*44a0*/  @UP0 USHF.R.U32.HI UR22, URZ, UR30, UR11 ;  /* 0x0000001e3f160299 */ /* 0x000fe2000801160b */
[----:B------:R-:W-:Y:S01]  /*44b0*/  SEL R8, RZ, 0x1, P5 ;  /* 0x00000001ff087807 */ /* 0x000fe20002800000 */
[----:B------:R-:W-:Y:S01]  /*44c0*/  UIMAD UR19, UR19, UR8, UR12 ;  /* 0x00000008131372a4 */ /* 0x000fe2000f8e020c */
[----:B------:R-:W-:Y:S01]  /*44d0*/  R2UR UR12, R15 ;  /* 0x000000000f0c72ca */ /* 0x000fe200000e0000 */
[----:B------:R-:W-:Y:S01]  /*44e0*/  UIADD3 UR8, -UR22, URZ, URZ ;  /* 0x0000003f16087290 */ /* 0x000fe2000fffe13f */
[----:B------:R-:W-:Y:S01]  /*44f0*/  R2UR UR11, R10 ;  /* 0x000000000a0b72ca */ /* 0x000fe200000e0000 */
[----:B------:R-:W-:Y:S01]  /*4500*/  @P3 IMAD.MOV R4, RZ, RZ, R13 ;  /* 0x000000ffff043224 */ /* 0x000fe200078e020d */
[----:B------:R-:W-:Y:S01]  /*4510*/  UIADD3 UR28, UP2, UR28, 0x270, URZ ;  /* 0x000002701c1c7890 */ /* 0x000fe2000ff5e03f */
[----:B------:R-:W-:Y:S01]  /*4520*/  LOP3.LUT R7, R7, R8, RZ, 0x3c, !PT ;  /* 0x0000000807077212 */ /* 0x000fe200078e3cff */
[----:B------:R-:W-:Y:S01]  /*4530*/  UIMAD UR5, UR5, UR8, UR14 ;  /* 0x00000008050572a4 */ /* 0x000fe2000f8e020e */
[----:B------:R-:W-:Y:S01]  /*4540*/  R2UR UR14, R12 ;  /* 0x000000000c0e72ca */ /* 0x000fe200000e0000 */
[----:B------:R-:W-:Y:S01]  /*4550*/  UIMAD UR20, UR7, UR9, UR20 ;  /* 0x00000009071472a4 */ /* 0x000fe2000f8e0214 */
[C---:B------:R-:W-:Y:S01]  /*4560*/  ISETP.NE.AND P4, PT, R4.reuse, R9, PT ;  /* 0x000000090400720c */ /* 0x040fe20003f85270 */
[----:B------:R-:W-:Y:S01]  /*4570*/  UIMAD UR21, UR5, UR4, UR21 ;  /* 0x00000004051572a4 */ /* 0x000fe2000f8e0215 */
[----:B------:R-:W-:Y:S01]  /*4580*/  SEL R11, R11, RZ, P5 ;  /* 0x000000ff0b0b7207 */ /* 0x000fe20002800000 */
[----:B------:R-:W-:Y:S01]  /*4590*/  UIADD3.X UR7, URZ, UR29, URZ, UP1, !UPT ;  /* 0x0000001d3f077290 */ /* 0x000fe20008ffe43f */
[----:B------:R-:W-:Y:S01]  /*45a0*/  SEL R15, R17, RZ, P3 ;  /* 0x000000ff110f7207 */ /* 0x000fe20001800000 */
[----:B------:R-:W-:Y:S01]  /*45b0*/  UPRMT UR4, UR25, 0x5410, URZ ;  /* 0x0000541019047896 */ /* 0x000fe2000800003f */
[----:B------:R-:W-:Y:S01]  /*45c0*/  SEL R13, R4, RZ, P4 ;  /* 0x000000ff040d7207 */ /* 0x000fe20002000000 */
[----:B------:R-:W-:-:S02]  /*45d0*/  UIADD3 UR8, UR23, 0x1c000, URZ ;  /* 0x0001c00017087890 */ /* 0x000fc4000fffe03f */
[----:B------:R-:W-:Y:S01]  /*45e0*/  UIADD3.X UR29, URZ, UR29, URZ, UP2, !UPT ;  /* 0x0000001d3f1d7290 */ /* 0x000fe200097fe43f */
[----:B------:R-:W-:Y:S01]  /*45f0*/  UMOV UR9, UR17 ;  /* 0x0000001100097c82 */ /* 0x000fe20008000000 */
[----:B------:R-:W-:Y:S02]  /*4600*/  UMOV UR10, UR18 ;  /* 0x00000012000a7c82 */ /* 0x000fe40008000000 */
[----:B------:R-:W-:Y:S01]  /*4610*/  @P4 IMAD.MOV R5, RZ, RZ, R12 ;  /* 0x000000ffff054224 */ /* 0x000fe200078e020c */
[----:B------:R4:W-:Y:S03]  /*4620*/  UTMALDG.5D.IM2COL [UR16], [UR6], UR4 ;  /* 0x00000010060073b4 */ /* 0x0009e60008060004 */
[----:B------:R-:W-:Y:S01]  /*4630*/  IMAD.MOV.U32 R12, RZ, RZ, R5 ;  /* 0x000000ffff0c7224 */ /* 0x000fe200078e0005 */
[----:B------:R4:W-:Y:S02]  /*4640*/  UTMALDG.5D.MULTICAST [UR8], [UR28], UR31, desc[UR26] ;  /* 0x00001a081c0073b4 */ /* 0x0009e4000802181f */
[----:B----4-:R-:W-:Y:S05]  /*4650*/  @P6 BRA `(.L_x_94) ;  /* 0xfffffff800486947 */ /* 0x010fea000383ffff */
.L_x_90:
[----:B------:R-:W-:Y:S05]  /*4660*/  BSYNC B0 ;  /* 0x0000000000007941 */ /* 0x000fea0003800000 */
.L_x_89:
[----:B------:R-:W-:Y:S01]  /*4670*/  ISETP.GE.U32.AND P0, PT, R6, 0xe, PT ;  /* 0x0000000e0600780c */ /* 0x000fe20003f06070 */
[----:B------:R-:W-:-:S12]  /*4680*/  IMAD.MOV.U32 R4, RZ, RZ, 0x1 ;  /* 0x00000001ff047424 */ /* 0x000fd800078e00ff */
[----:B------:R-:W-:Y:S05]  /*4690*/  @!P0 BRA `(.L_x_95) ;  /* 0x00000000001c8947 */ /* 0x000fea0003800000 */
[----:B------:R-:W-:-:S05]  /*46a0*/  SHF.R.U32.HI R4, RZ, 0x1, R6 ;  /* 0x00000001ff047819 */ /* 0x000fca0000011606 */
[----:B------:R-:W-:-:S05]  /*46b0*/  IMAD.WIDE.U32 R4, R4, -0x6db6db6d, RZ ;  /* 0x9249249304047825 */ /* 0x000fca00078e00ff */
[----:B--2--5:R-:W-:-:S04]  /*46c0*/  SHF.R.U32.HI R0, RZ, 0x2, R5 ;  /* 0x00000002ff007819 */ /* 0x024fc80000011605 */
[----:B------:R-:W-:-:S04]  /*46d0*/  LOP3.LUT R0, R0, 0x1, RZ, 0xc0, !PT ;  /* 0x0000000100007812 */ /* 0x000fc800078ec0ff */
[----:B------:R-:W-:-:S04]  /*46e0*/  ISETP.NE.U32.AND P0, PT, R0, 0x1, PT ;  /* 0x000000010000780c */ /* 0x000fc80003f05070 */
[----:B------:R-:W-:-:S04]  /*46f0*/  ISETP.NE.U32.AND.EX P0, PT, RZ, RZ, PT, P0 ;  /* 0x000000ffff00720c */ /* 0x000fc80003f05100 */
[----:B------:R-:W-:-:S09]  /*4700*/  SEL R4, RZ, 0x1, !P0 ;  /* 0x00000001ff047807 */ /* 0x000fd20004000000 */
.L_x_95:
[----:B------:R-:W-:Y:S05]  /*4710*/  WARPSYNC.ALL ;  /* 0x0000000000007948 */ /* 0x000fea0003800000 */
[----:B------:R-:W-:-:S13]  /*4720*/  ELECT P0, URZ, PT ;  /* 0x00000000003f782f */ /* 0x000fda0003800000 */
[----:B------:R-:W-:Y:S05]  /*4730*/  @!P0 EXIT ;  /* 0x000000000000894d */ /* 0x000fea0003800000 */
[----:B------:R-:W-:-:S04]  /*4740*/  LOP3.LUT R3, R3, 0x2, RZ, 0xfc, !PT ;  /* 0x0000000203037812 */ /* 0x000fc800078efcff */
[----:B------:R-:W-:-:S13]  /*4750*/  ISETP.NE.AND P0, PT, R3, 0x3, PT ;  /* 0x000000030300780c */ /* 0x000fda0003f05270 */
[----:B------:R-:W-:Y:S05]  /*4760*/  @!P0 BRA `(.L_x_96) ;  /* 0x0000000000048947 */ /* 0x000fea0003800000 */
[----:B------:R-:W-:Y:S01]  /*4770*/  BPT.TRAP 0x1 ;  /* 0x000000040000795c */ /* 0x000fe20000300000 */
.L_x_96:
[----:B------:R-:W4:Y:S01]  /*4780*/  S2R R5, SR_CgaCtaId ;  /* 0x0000000000057919 */ /* 0x000f220000008800 */
[----:B---3-5:R-:W-:Y:S02]  /*4790*/  SHF.R.U32.HI R2, RZ, 0x1, R6 ;  /* 0x00000001ff027819 */ /* 0x028fe40000011606 */
[----:B--2---:R-:W-:-:S03]  /*47a0*/  MOV R0, 0x400 ;  /* 0x0000040000007802 */ /* 0x004fc60000000f00 */
[----:B------:R-:W-:-:S05]  /*47b0*/  IMAD.WIDE.U32 R2, R2, -0x6db6db6d, RZ ;  /* 0x9249249302027825 */ /* 0x000fca00078e00ff */
[----:B------:R-:W-:-:S05]  /*47c0*/  SHF.R.U32.HI R3, RZ, 0x2, R3 ;  /* 0x00000002ff037819 */ /* 0x000fca0000011603 */
[----:B------:R-:W-:Y:S01]  /*47d0*/  IMAD R3, R3, -0xe, R6 ;  /* 0xfffffff203037824 */ /* 0x000fe200078e0206 */
[----:B----4-:R-:W-:Y:S02]  /*47e0*/  LEA R0, R5, R0, 0x18 ;  /* 0x0000000005007211 */ /* 0x010fe400078ec0ff */
[----:B------:R-:W-:-:S03]  /*47f0*/  SHF.L.U32 R5, R4, 0x1f, RZ ;  /* 0x0000001f04057819 */ /* 0x000fc600000006ff */
[----:B------:R-:W-:-:S04]  /*4800*/  VIADD R0, R0, 0x38070 ;  /* 0x0003807000007836 */ /* 0x000fc80000000000 */
[----:B------:R-:W-:-:S07]  /*4810*/  IMAD R2, R3, 0x8, R0 ;  /* 0x0000000803027824 */ /* 0x000fce00078e0200 */
.L_x_97:
[----:B--2---:R2:W3:Y:S02]  /*4820*/  SYNCS.PHASECHK.TRANS64.TRYWAIT P0, [R2+URZ], R5 ;  /* 0x00000005020075a7 */ /* 0x0044e4000800017f */
[----:B---3--:R-:W-:Y:S05]  /*4830*/  @!P0 NANOSLEEP.SYNCS 0x989680 ;  /* 0x009896800000895d */ /* 0x008fea0003900000 */
[----:B------:R-:W3:Y:S02]  /*4840*/  @!P0 SYNCS.PHASECHK.TRANS64 P0, [R2+URZ], R5 ;  /* 0x00000005020085a7 */ /* 0x000ee4000800007f */
[----:B---3--:R-:W-:Y:S05]  /*4850*/  @!P0 BRA `(.L_x_97) ;  /* 0xfffffffc00f08947 */ /* 0x008fea000383ffff */
[----:B------:R-:W-:-:S05]  /*4860*/  VIADD R3, R3, 0x1 ;  /* 0x0000000103037836 */ /* 0x000fca0000000000 */
[----:B------:R-:W-:-:S04]  /*4870*/  ISETP.NE.AND P0, PT, R3, 0xe, PT ;  /* 0x0000000e0300780c */ /* 0x000fc80003f05270 */
[----:B--2---:R-:W-:Y:S02]  /*4880*/  SEL R5, RZ, 0x1, P0 ;  /* 0x00000001ff057807 */ /* 0x004fe40000000000 */
[----:B------:R-:W-:Y:S02]  /*4890*/  SEL R3, R3, RZ, P0 ;  /* 0x000000ff03037207 */ /* 0x000fe40000000000 */
[----:B------:R-:W-:-:S03]  /*48a0*/  LOP3.LUT R7, R4, R5, RZ, 0x3c, !PT ;  /* 0x0000000504077212 */ /* 0x000fc600078e3cff */
[----:B------:R-:W-:Y:S01]  /*48b0*/  IMAD R2, R3, 0x8, R0 ;  /* 0x0000000803027824 */ /* 0x000fe200078e0200 */
[----:B------:R-:W-:-:S07]  /*48c0*/  SHF.L.U32 R5, R7, 0x1f, RZ ;  /* 0x0000001f07057819 */ /* 0x000fce00000006ff */
.L_x_98:
        /* <DEDUP_REMOVED lines=11> */
.L_x_99:
        /* <DEDUP_REMOVED lines=11> */
.L_x_100:
        /* <DEDUP_REMOVED lines=11> */
.L_x_101:
        /* <DEDUP_REMOVED lines=11> */
.L_x_102:
        /* <DEDUP_REMOVED lines=11> */
.L_x_103:
        /* <DEDUP_REMOVED lines=11> */
.L_x_104:
        /* <DEDUP_REMOVED lines=11> */
.L_x_105:
        /* <DEDUP_REMOVED lines=11> */
.L_x_106:
        /* <DEDUP_REMOVED lines=11> */
.L_x_107:
        /* <DEDUP_REMOVED lines=11> */
.L_x_108:
        /* <DEDUP_REMOVED lines=11> */
.L_x_109:
        /* <DEDUP_REMOVED lines=11> */
.L_x_110:
[----:B--2---:R2:W3:Y:S02]  /*5110*/  SYNCS.PHASECHK.TRANS64.TRYWAIT P0, [R3+URZ], R0 ;  /* 0x00000000030075a7 */ /* 0x0044e4000800017f */
[----:B---3--:R-:W-:Y:S05]  /*5120*/  @!P0 NANOSLEEP.SYNCS 0x989680 ;  /* 0x009896800000895d */ /* 0x008fea0003900000 */
[----:B------:R-:W3:Y:S02]  /*5130*/  @!P0 SYNCS.PHASECHK.TRANS64 P0, [R3+URZ], R0 ;  /* 0x00000000030085a7 */ /* 0x000ee4000800007f */
[----:B---3--:R-:W-:Y:S05]  /*5140*/  @P0 EXIT ;  /* 0x000000000000094d */ /* 0x008fea0003800000 */
[----:B------:R-:W-:Y:S05]  /*5150*/  BRA `(.L_x_110) ;  /* 0xfffffffc00ec7947 */ /* 0x000fea000383ffff */
.L_x_111:
[----:B------:R-:W-:-:S00]  /*5160*/  BRA `(.L_x_111) ;  /* 0xfffffffc00fc7947 */ /* 0x000fc0000383ffff */
[----:B------:R-:W-:-:S00]  /*5170*/  NOP ;  /* 0x0000000000007918 */ /* 0x000fc00000000000 */
        /* <DEDUP_REMOVED lines=8> */
.L_x_112:


//--------------------- .nv.shared._ZN7cutlass13device_kernelINS_4conv6kernel13ConvUniversalINS1_16ConvProblemShapeILNS1_8OperatorE0ELi3EEENS1_10collective14CollectiveConvINS1_46MainloopSm90TmaGmmaWarpSpecializedImplicitGemmILS5_0ELi14ELi3EN4cute5tupleIJNSA_1CILi2EEENSC_ILi1EEESE_EEENS1_36KernelImplicitTmaWarpSpecializedSm90ELi1EEENSB_IJNSC_ILi64EEESI_NSB_IJNSC_ILi32EEEEEEEEENS_10tfloat32_tESM_NSA_8TiledMMAINSA_8MMA_AtomIJNSA_4SM904GMMA29MMA_64x64x8_F32TF32TF32_SS_TNILNSQ_7ScaleInE1ELSS_1EEEEEENSA_6LayoutINSB_IJSE_SE_SE_EEENSB_IJNSC_ILi0EEESX_SX_EEEEENSB_IJNSA_10UnderscoreES10_S10_EEEEENS7_6detail26Sm90ImplicitGemmTileTraitsINSA_20SM90_TMA_LOAD_IM2COLENSA_14ComposedLayoutINSA_7SwizzleILi3ELi4ELi3EEENSA_18smem_ptr_flag_bitsILi32EEENSV_INSB_IJNSB_IJNSC_ILi8EEES1B_EEENSB_IJSJ_SE_EEENSB_IJSE_NSC_ILi14EEEEEEEEENSB_IJNSB_IJSJ_NSC_ILi256EEEEEENSB_IJSE_SX_EEENSB_IJSX_NSC_ILi2048EEEEEEEEEEEEEvEENS14_INSA_23SM90_TMA_LOAD_MULTICASTES1O_vEEEENS_8epilogue10collective6detail29Sm90TmaWarpSpecializedAdapterINS1U_15DefaultEpilogueISM_NSB_IJNSB_IJllllEEESE_SX_EEES1Z_NS1T_6thread17LinearCombinationISM_Li1EffLNS20_9ScaleType4KindE0ELNS_15FloatRoundStyleE2ESM_EENS_4gemm15EpilogueDefaultEEEEEvvEEEEvNT_6ParamsE --------------------------
	.section	.nv.shared._ZN7cutlass13device_kernelINS_4conv6kernel13ConvUniversalINS1_16ConvProblemShapeILNS1_8OperatorE0ELi3EEENS1_10collective14CollectiveConvINS1_46MainloopSm90TmaGmmaWarpSpecializedImplicitGemmILS5_0ELi14ELi3EN4cute5tupleIJNSA_1CILi2EEENSC_ILi1EEESE_EEENS1_36KernelImplicitTmaWarpSpecializedSm90ELi1EEENSB_IJNSC_ILi64EEESI_NSB_IJNSC_ILi32EEEEEEEEENS_10tfloat32_tESM_NSA_8TiledMMAINSA_8MMA_AtomIJNSA_4SM904GMMA29MMA_64x64x8_F32TF32TF32_SS_TNILNSQ_7ScaleInE1ELSS_1EEEEEENSA_6LayoutINSB_IJSE_SE_SE_EEENSB_IJNSC_ILi0EEESX_SX_EEEEENSB_IJNSA_10UnderscoreES10_S10_EEEEENS7_6detail26Sm90ImplicitGemmTileTraitsINSA_20SM90_TMA_LOAD_IM2COLENSA_14ComposedLayoutINSA_7SwizzleILi3ELi4ELi3EEENSA_18smem_ptr_flag_bitsILi32EEENSV_INSB_IJNSB_IJNSC_ILi8EEES1B_EEENSB_IJSJ_SE_EEENSB_IJSE_NSC_ILi14EEEEEEEEENSB_IJNSB_IJSJ_NSC_ILi256EEEEEENSB_IJSE_SX_EEENSB_IJSX_NSC_ILi2048EEEEEEEEEEEEEvEENS14_INSA_23SM90_TMA_LOAD_MULTICASTES1O_vEEEENS_8epilogue10collective6detail29Sm90TmaWarpSpecializedAdapterINS1U_15DefaultEpilogueISM_NSB_IJNSB_IJllllEEESE_SX_EEES1Z_NS1T_6thread17LinearCombinationISM_Li1EffLNS20_9ScaleType4KindE0ELNS_15FloatRoundStyleE2ESM_EENS_4gemm15EpilogueDefaultEEEEEvvEEEEvNT_6ParamsE,"aw",@nobits
	.sectionflags	@""
	.align	16
	.zero		1024


//--------------------- .nv.shared.reserved.0     --------------------------
	.section	.nv.shared.reserved.0,"aw",@nobits
	.weak		__nv_reservedSMEM_offset_0_alias
	.size		__nv_reservedSMEM_offset_0_alias, 0, 0
	.other		__nv_reservedSMEM_offset_0_alias,@"STO_CUDA_RESERVED_SHARED STV_DEFAULT"
__nv_reservedSMEM_offset_0_alias:
	.zero		0


//--------------------- .nv.global                --------------------------
	.section	.nv.global,"aw",@nobits
.nv.global:
	.type		_ZN39_INTERNAL_8305f49f_4_k_cu_1cc1da31_28974cute1_E,@object
	.size		_ZN39_INTERNAL_8305f49f_4_k_cu_1cc1da31_28974cute1_E,(_ZN39_INTERNAL_8305f49f_4_k_cu_1cc1da31_28974cuda3std3__45__cpo6cbeginE - _ZN39_INTERNAL_8305f49f_4_k_cu_1cc1da31_28974cute1_E)
_ZN39_INTERNAL_8305f49f_4_k_cu_1cc1da31_28974cute1_E:
	.zero		1
	.type		_ZN39_INTERNAL_8305f49f_4_k_cu_1cc1da31_28974cuda3std3__45__cpo6cbeginE,@object
	.size		_ZN39_INTERNAL_8305f49f_4_k_cu_1cc1da31_28974cuda3std3__45__cpo6cbeginE,(_ZN39_INTERNAL_8305f49f_4_k_cu_1cc1da31_28974cuda3std3__48in_placeE - _ZN39_INTERNAL_8305f49f_4_k_cu_1cc1da31_28974cuda3std3__45__cpo6cbeginE)
_ZN39_INTERNAL_8305f49f_4_k_cu_1cc1da31_28974cuda3std3__45__cpo6cbeginE:
	.zero		1
	.type		_ZN39_INTERNAL_8305f49f_4_k_cu_1cc1da31_28974cuda3std3__48in_placeE,@object
	.size		_ZN39_INTERNAL_8305f49f_4_k_cu_1cc1da31_28974cuda3std3__48in_placeE,(_ZN39_INTERNAL_8305f49f_4_k_cu_1cc1da31_28974cuda3std6ranges3__45__cpo9iter_moveE - _ZN39_INTERNAL_8305f49f_4_k_cu_1cc1da31_28974cuda3std3__48in_placeE)
_ZN39_INTERNAL_8305f49f_4_k_cu_1cc1da31_28974cuda3std3__48in_placeE:
	.zero		1
	.type		_ZN39_INTERNAL_8305f49f_4_k_cu_1cc1da31_28974cuda3std6ranges3__45__cpo9iter_moveE,@object
	.size		_ZN39_INTERNAL_8305f49f_4_k_cu_1cc1da31_28974cuda3std6ranges3__45__cpo9iter_moveE,(_ZN39_INTERNAL_8305f49f_4_k_cu_1cc1da31_28974cuda3std3__45__cpo5beginE - _ZN39_INTERNAL_8305f49f_4_k_cu_1cc1da31_28974cuda3std6ranges3__45__cpo9iter_moveE)
_ZN39_INTERNAL_8305f49f_4_k_cu_1cc1da31_28974cuda3std6ranges3__45__cpo9iter_moveE:
	.zero		1
	.type		_ZN39_INTERNAL_8305f49f_4_k_cu_1cc1da31_28974cuda3std3__45__cpo5beginE,@object
	.size		_ZN39_INTERNAL_8305f49f_4_k_cu_1cc1da31_28974cuda3std3__45__cpo5beginE,(_ZN39_INTERNAL_8305f49f_4_k_cu_1cc1da31_28974cuda3std3__441_GLOBAL__N__8305f49f_4_k_cu_1cc1da31_28976ignoreE - _ZN39_INTERNAL_8305f49f_4_k_cu_1cc1da31_28974cuda3std3__45__cpo5beginE)
_ZN39_INTERNAL_8305f49f_4_k_cu_1cc1da31_28974cuda3std3__45__cpo5beginE:
	.zero		1
	.type		_ZN39_INTERNAL_8305f49f_4_k_cu_1cc1da31_28974cuda3std3__441_GLOBAL__N__8305f49f_4_k_cu_1cc1da31_28976ignoreE,@object
	.size		_ZN39_INTERNAL_8305f49f_4_k_cu_1cc1da31_28974cuda3std3__441_GLOBAL__N__8305f49f_4_k_cu_1cc1da31_28976ignoreE,(_ZN39_INTERNAL_8305f49f_4_k_cu_1cc1da31_28974cute7productE - _ZN39_INTERNAL_8305f49f_4_k_cu_1cc1da31_28974cuda3std3__441_GLOBAL__N__8305f49f_4_k_cu_1cc1da31_28976ignoreE)
_ZN39_INTERNAL_8305f49f_4_k_cu_1cc1da31_28974cuda3std3__441_GLOBAL__N__8305f49f_4_k_cu_1cc1da31_28976ignoreE:
	.zero		1
	.type		_ZN39_INTERNAL_8305f49f_4_k_cu_1cc1da31_28974cute7productE,@object
	.size		_ZN39_INTERNAL_8305f49f_4_k_cu_1cc1da31_28974cute7productE,(_ZN39_INTERNAL_8305f49f_4_k_cu_1cc1da31_28974cuda3std3__45__cpo3endE - _ZN39_INTERNAL_8305f49f_4_k_cu_1cc1da31_28974cute7productE)
_ZN39_INTERNAL_8305f49f_4_k_cu_1cc1da31_28974cute7productE:
	.zero		1
	.type		_ZN39_INTERNAL_8305f49f_4_k_cu_1cc1da31_28974cuda3std3__45__cpo3endE,@object
	.size		_ZN39_INTERNAL_8305f49f_4_k_cu_1cc1da31_28974cuda3std3__45__cpo3endE,(_ZN39_INTERNAL_8305f49f_4_k_cu_1cc1da31_28974cuda3std3__419piecewise_constructE - _ZN39_INTERNAL_8305f49f_4_k_cu_1cc1da31_28974cuda3std3__45__cpo3endE)
_ZN39_INTERNAL_8305f49f_4_k_cu_1cc1da31_28974cuda3std3__45__cpo3endE:
	.zero		1
	.type		_ZN39_INTERNAL_8305f49f_4_k_cu_1cc1da31_28974cuda3std3__419piecewise_constructE,@object
	.size		_ZN39_INTERNAL_8305f49f_4_k_cu_1cc1da31_28974cuda3std3__419piecewise_constructE,(_ZN39_INTERNAL_8305f49f_4_k_cu_1cc1da31_28974cuda3std3__45__cpo4cendE - _ZN39_INTERNAL_8305f49f_4_k_cu_1cc1da31_28974cuda3std3__419piecewise_constructE)
_ZN39_INTERNAL_8305f49f_4_k_cu_1cc1da31_28974cuda3std3__419piecewise_constructE:
	.zero		1
	.type		_ZN39_INTERNAL_8305f49f_4_k_cu_1cc1da31_28974cuda3std3__45__cpo4cendE,@object
	.size		_ZN39_INTERNAL_8305f49f_4_k_cu_1cc1da31_28974cuda3std3__45__cpo4cendE,(_ZN39_INTERNAL_8305f49f_4_k_cu_1cc1da31_28974cuda3std6ranges3__45__cpo4swapE - _ZN39_INTERNAL_8305f49f_4_k_cu_1cc1da31_28974cuda3std3__45__cpo4cendE)
_ZN39_INTERNAL_8305f49f_4_k_cu_1cc1da31_28974cuda3std3__45__cpo4cendE:
	.zero		1
	.type		_ZN39_INTERNAL_8305f49f_4_k_cu_1cc1da31_28974cuda3std6ranges3__45__cpo4swapE,@object
	.size		_ZN39_INTERNAL_8305f49f_4_k_cu_1cc1da31_28974cuda3std6ranges3__45__cpo4swapE,(.L_7 - _ZN39_INTERNAL_8305f49f_4_k_cu_1cc1da31_28974cuda3std6ranges3__45__cpo4swapE)
_ZN39_INTERNAL_8305f49f_4_k_cu_1cc1da31_28974cuda3std6ranges3__45__cpo4swapE:
	.zero		1
.L_7:


//--------------------- .nv.constant0._ZN7cutlass13device_kernelINS_4conv6kernel13ConvUniversalINS1_16ConvProblemShapeILNS1_8OperatorE0ELi3EEENS1_10collective14CollectiveConvINS1_46MainloopSm90TmaGmmaWarpSpecializedImplicitGemmILS5_0ELi14ELi3EN4cute5tupleIJNSA_1CILi2EEENSC_ILi1EEESE_EEENS1_36KernelImplicitTmaWarpSpecializedSm90ELi1EEENSB_IJNSC_ILi64EEESI_NSB_IJNSC_ILi32EEEEEEEEENS_10tfloat32_tESM_NSA_8TiledMMAINSA_8MMA_AtomIJNSA_4SM904GMMA29MMA_64x64x8_F32TF32TF32_SS_TNILNSQ_7ScaleInE1ELSS_1EEEEEENSA_6LayoutINSB_IJSE_SE_SE_EEENSB_IJNSC_ILi0EEESX_SX_EEEEENSB_IJNSA_10UnderscoreES10_S10_EEEEENS7_6detail26Sm90ImplicitGemmTileTraitsINSA_20SM90_TMA_LOAD_IM2COLENSA_14ComposedLayoutINSA_7SwizzleILi3ELi4ELi3EEENSA_18smem_ptr_flag_bitsILi32EEENSV_INSB_IJNSB_IJNSC_ILi8EEES1B_EEENSB_IJSJ_SE_EEENSB_IJSE_NSC_ILi14EEEEEEEEENSB_IJNSB_IJSJ_NSC_ILi256EEEEEENSB_IJSE_SX_EEENSB_IJSX_NSC_ILi2048EEEEEEEEEEEEEvEENS14_INSA_23SM90_TMA_LOAD_MULTICASTES1O_vEEEENS_8epilogue10collective6detail29Sm90TmaWarpSpecializedAdapterINS1U_15DefaultEpilogueISM_NSB_IJNSB_IJllllEEESE_SX_EEES1Z_NS1T_6thread17LinearCombinationISM_Li1EffLNS20_9ScaleType4KindE0ELNS_15FloatRoundStyleE2ESM_EENS_4gemm15EpilogueDefaultEEEEEvvEEEEvNT_6ParamsE --------------------------
	.section	.nv.constant0._ZN7cutlass13device_kernelINS_4conv6kernel13ConvUniversalINS1_16ConvProblemShapeILNS1_8OperatorE0ELi3EEENS1_10collective14CollectiveConvINS1_46MainloopSm90TmaGmmaWarpSpecializedImplicitGemmILS5_0ELi14ELi3EN4cute5tupleIJNSA_1CILi2EEENSC_ILi1EEESE_EEENS1_36KernelImplicitTmaWarpSpecializedSm90ELi1EEENSB_IJNSC_ILi64EEESI_NSB_IJNSC_ILi32EEEEEEEEENS_10tfloat32_tESM_NSA_8TiledMMAINSA_8MMA_AtomIJNSA_4SM904GMMA29MMA_64x64x8_F32TF32TF32_SS_TNILNSQ_7ScaleInE1ELSS_1EEEEEENSA_6LayoutINSB_IJSE_SE_SE_EEENSB_IJNSC_ILi0EEESX_SX_EEEEENSB_IJNSA_10UnderscoreES10_S10_EEEEENS7_6detail26Sm90ImplicitGemmTileTraitsINSA_20SM90_TMA_LOAD_IM2COLENSA_14ComposedLayoutINSA_7SwizzleILi3ELi4ELi3EEENSA_18smem_ptr_flag_bitsILi32EEENSV_INSB_IJNSB_IJNSC_ILi8EEES1B_EEENSB_IJSJ_SE_EEENSB_IJSE_NSC_ILi14EEEEEEEEENSB_IJNSB_IJSJ_NSC_ILi256EEEEEENSB_IJSE_SX_EEENSB_IJSX_NSC_ILi2048EEEEEEEEEEEEEvEENS14_INSA_23SM90_TMA_LOAD_MULTICASTES1O_vEEEENS_8epilogue10collective6detail29Sm90TmaWarpSpecializedAdapterINS1U_15DefaultEpilogueISM_NSB_IJNSB_IJllllEEESE_SX_EEES1Z_NS1T_6thread17LinearCombinationISM_Li1EffLNS20_9ScaleType4KindE0ELNS_15FloatRoundStyleE2ESM_EENS_4gemm15EpilogueDefaultEEEEEvvEEEEvNT_6ParamsE,"a",@progbits
	.sectionflags	@""
	.align	4
.nv.constant0._ZN7cutlass13device_kernelINS_4conv6kernel13ConvUniversalINS1_16ConvProblemShapeILNS1_8OperatorE0ELi3EEENS1_10collective14CollectiveConvINS1_46MainloopSm90TmaGmmaWarpSpecializedImplicitGemmILS5_0ELi14ELi3EN4cute5tupleIJNSA_1CILi2EEENSC_ILi1EEESE_EEENS1_36KernelImplicitTmaWarpSpecializedSm90ELi1EEENSB_IJNSC_ILi64EEESI_NSB_IJNSC_ILi32EEEEEEEEENS_10tfloat32_tESM_NSA_8TiledMMAINSA_8MMA_AtomIJNSA_4SM904GMMA29MMA_64x64x8_F32TF32TF32_SS_TNILNSQ_7ScaleInE1ELSS_1EEEEEENSA_6LayoutINSB_IJSE_SE_SE_EEENSB_IJNSC_ILi0EEESX_SX_EEEEENSB_IJNSA_10UnderscoreES10_S10_EEEEENS7_6detail26Sm90ImplicitGemmTileTraitsINSA_20SM90_TMA_LOAD_IM2COLENSA_14ComposedLayoutINSA_7SwizzleILi3ELi4ELi3EEENSA_18smem_ptr_flag_bitsILi32EEENSV_INSB_IJNSB_IJNSC_ILi8EEES1B_EEENSB_IJSJ_SE_EEENSB_IJSE_NSC_ILi14EEEEEEEEENSB_IJNSB_IJSJ_NSC_ILi256EEEEEENSB_IJSE_SX_EEENSB_IJSX_NSC_ILi2048EEEEEEEEEEEEEvEENS14_INSA_23SM90_TMA_LOAD_MULTICASTES1O_vEEEENS_8epilogue10collective6detail29Sm90TmaWarpSpecializedAdapterINS1U_15DefaultEpilogueISM_NSB_IJNSB_IJllllEEESE_SX_EEES1Z_NS1T_6thread17LinearCombinationISM_Li1EffLNS20_9ScaleType4KindE0ELNS_15FloatRoundStyleE2ESM_EENS_4gemm15EpilogueDefaultEEEEEvvEEEEvNT_6ParamsE:
	.zero		1664


//--------------------- SYMBOLS --------------------------

	.type		.nv.reservedSmem.offset0,@object
	.size		.nv.reservedSmem.offset0,0x4
